	.headerflags	@"EF_CUDA_TEXMODE_UNIFIED EF_CUDA_64BIT_ADDRESS EF_CUDA_ACCELERATORS EF_CUDA_SM90 EF_CUDA_VIRTUAL_SM(EF_CUDA_SM90)"
	.elftype	@"ET_EXEC"


//--------------------- .nv.info                  --------------------------
	.section	.nv.info,"",@"SHT_CUDA_INFO"
	.align	4


	//----- nvinfo : EIATTR_REGCOUNT
	.align		4
        /*0000*/ 	.byte	0x04, 0x2f
        /*0002*/ 	.short	(.L_1 - .L_0)
	.align		4
.L_0:
        /*0004*/ 	.word	index@(triton_red_fused__unsafe_index_add_convolution_native_group_norm_32)
        /*0008*/ 	.word	0x00000037


	//----- nvinfo : EIATTR_MIN_STACK_SIZE
	.align		4
.L_1:
        /*000c*/ 	.byte	0x04, 0x12
        /*000e*/ 	.short	(.L_3 - .L_2)
	.align		4
.L_2:
        /*0010*/ 	.word	index@(triton_red_fused__unsafe_index_add_convolution_native_group_norm_32)
        /*0014*/ 	.word	0x00000000


	//----- nvinfo : EIATTR_FRAME_SIZE
	.align		4
.L_3:
        /*0018*/ 	.byte	0x04, 0x11
        /*001a*/ 	.short	(.L_5 - .L_4)
	.align		4
.L_4:
        /*001c*/ 	.word	index@(triton_red_fused__unsafe_index_add_convolution_native_group_norm_32)
        /*0020*/ 	.word	0x00000000


	//----- nvinfo : EIATTR_MIN_STACK_SIZE
	.align		4
.L_5:
        /*0024*/ 	.byte	0x04, 0x12
        /*0026*/ 	.short	(.L_7 - .L_6)
	.align		4
.L_6:
        /*0028*/ 	.word	index@(triton_red_fused__unsafe_index_add_convolution_native_group_norm_32)
        /*002c*/ 	.word	0x00000000
.L_7:


//--------------------- .nv.info.triton_red_fused__unsafe_index_add_convolution_native_group_norm_32 --------------------------
	.section	.nv.info.triton_red_fused__unsafe_index_add_convolution_native_group_norm_32,"",@"SHT_CUDA_INFO"
	.sectionflags	@""
	.align	4


	//----- nvinfo : EIATTR_CUDA_API_VERSION
	.align		4
        /*0000*/ 	.byte	0x04, 0x37
        /*0002*/ 	.short	(.L_9 - .L_8)
.L_8:
        /*0004*/ 	.word	0x0000007c


	//----- nvinfo : EIATTR_KPARAM_INFO
	.align		4
.L_9:
        /*0008*/ 	.byte	0x04, 0x17
        /*000a*/ 	.short	(.L_11 - .L_10)
.L_10:
        /*000c*/ 	.word	0x00000000
        /*0010*/ 	.short	0x0009
        /*0012*/ 	.short	0x0044
        /*0014*/ 	.byte	0x00, 0xf0, 0x11, 0x00


	//----- nvinfo : EIATTR_KPARAM_INFO
	.align		4
.L_11:
        /*0018*/ 	.byte	0x04, 0x17
        /*001a*/ 	.short	(.L_13 - .L_12)
.L_12:
        /*001c*/ 	.word	0x00000000
        /*0020*/ 	.short	0x0008
        /*0022*/ 	.short	0x0040
        /*0024*/ 	.byte	0x00, 0xf0, 0x11, 0x00


	//----- nvinfo : EIATTR_KPARAM_INFO
	.align		4
.L_13:
        /*0028*/ 	.byte	0x04, 0x17
        /*002a*/ 	.short	(.L_15 - .L_14)
.L_14:
        /*002c*/ 	.word	0x00000000
        /*0030*/ 	.short	0x0007
        /*0032*/ 	.short	0x0038
        /*0034*/ 	.byte	0x00, 0xf4, 0x21, 0x00


	//----- nvinfo : EIATTR_KPARAM_INFO
	.align		4
.L_15:
        /*0038*/ 	.byte	0x04, 0x17
        /*003a*/ 	.short	(.L_17 - .L_16)
.L_16:
        /*003c*/ 	.word	0x00000000
        /*0040*/ 	.short	0x0006
        /*0042*/ 	.short	0x0030
        /*0044*/ 	.byte	0x00, 0xf4, 0x21, 0x00


	//----- nvinfo : EIATTR_KPARAM_INFO
	.align		4
.L_17:
        /*0048*/ 	.byte	0x04, 0x17
        /*004a*/ 	.short	(.L_19 - .L_18)
.L_18:
        /*004c*/ 	.word	0x00000000
        /*0050*/ 	.short	0x0005
        /*0052*/ 	.short	0x0028
        /*0054*/ 	.byte	0x00, 0xf4, 0x21, 0x00


	//----- nvinfo : EIATTR_KPARAM_INFO
	.align		4
.L_19:
        /*0058*/ 	.byte	0x04, 0x17
        /*005a*/ 	.short	(.L_21 - .L_20)
.L_20:
        /*005c*/ 	.word	0x00000000
        /*0060*/ 	.short	0x0004
        /*0062*/ 	.short	0x0020
        /*0064*/ 	.byte	0x00, 0xf4, 0x21, 0x00


	//----- nvinfo : EIATTR_KPARAM_INFO
	.align		4
.L_21:
        /*0068*/ 	.byte	0x04, 0x17
        /*006a*/ 	.short	(.L_23 - .L_22)
.L_22:
        /*006c*/ 	.word	0x00000000
        /*0070*/ 	.short	0x0003
        /*0072*/ 	.short	0x0018
        /*0074*/ 	.byte	0x00, 0xf4, 0x21, 0x00


	//----- nvinfo : EIATTR_KPARAM_INFO
	.align		4
.L_23:
        /*0078*/ 	.byte	0x04, 0x17
        /*007a*/ 	.short	(.L_25 - .L_24)
.L_24:
        /*007c*/ 	.word	0x00000000
        /*0080*/ 	.short	0x0002
        /*0082*/ 	.short	0x0010
        /*0084*/ 	.byte	0x00, 0xf4, 0x21, 0x00


	//----- nvinfo : EIATTR_KPARAM_INFO
	.align		4
.L_25:
        /*0088*/ 	.byte	0x04, 0x17
        /*008a*/ 	.short	(.L_27 - .L_26)
.L_26:
        /*008c*/ 	.word	0x00000000
        /*0090*/ 	.short	0x0001
        /*0092*/ 	.short	0x0008
        /*0094*/ 	.byte	0x00, 0xf4, 0x21, 0x00


	//----- nvinfo : EIATTR_KPARAM_INFO
	.align		4
.L_27:
        /*0098*/ 	.byte	0x04, 0x17
        /*009a*/ 	.short	(.L_29 - .L_28)
.L_28:
        /*009c*/ 	.word	0x00000000
        /*00a0*/ 	.short	0x0000
        /*00a2*/ 	.short	0x0000
        /*00a4*/ 	.byte	0x00, 0xf4, 0x21, 0x00


	//----- nvinfo : EIATTR_SPARSE_MMA_MASK
	.align		4
.L_29:
        /*00a8*/ 	.byte	0x03, 0x50
        /*00aa*/ 	.short	0x0000


	//----- nvinfo : EIATTR_MAXREG_COUNT
	.align		4
        /*00ac*/ 	.byte	0x03, 0x1b
        /*00ae*/ 	.short	0x00ff


	//----- nvinfo : EIATTR_COOP_GROUP_MASK_REGIDS
	.align		4
        /*00b0*/ 	.byte	0x04, 0x29
        /*00b2*/ 	.short	(.L_31 - .L_30)


	//   ....[0]....
.L_30:
        /*00b4*/ 	.word	0xffffffff


	//   ....[1]....
        /*00b8*/ 	.word	0xffffffff


	//   ....[2]....
        /*00bc*/ 	.word	0xffffffff


	//----- nvinfo : EIATTR_COOP_GROUP_INSTR_OFFSETS
	.align		4
.L_31:
        /*00c0*/ 	.byte	0x04, 0x28
        /*00c2*/ 	.short	(.L_33 - .L_32)


	//   ....[0]....
.L_32:
        /*00c4*/ 	.word	0x00001ac0


	//   ....[1]....
        /*00c8*/ 	.word	0x00001ad0


	//   ....[2]....
        /*00cc*/ 	.word	0x00001b40


	//----- nvinfo : EIATTR_EXIT_INSTR_OFFSETS
	.align		4
.L_33:
        /*00d0*/ 	.byte	0x04, 0x1c
        /*00d2*/ 	.short	(.L_35 - .L_34)


	//   ....[0]....
.L_34:
        /*00d4*/ 	.word	0x00001cf0


	//   ....[1]....
        /*00d8*/ 	.word	0x00001d40


	//----- nvinfo : EIATTR_REQNTID
	.align		4
.L_35:
        /*00dc*/ 	.byte	0x04, 0x10
        /*00de*/ 	.short	(.L_37 - .L_36)
.L_36:
        /*00e0*/ 	.word	0x00000080
        /*00e4*/ 	.word	0x00000001
        /*00e8*/ 	.word	0x00000001


	//----- nvinfo : EIATTR_CBANK_PARAM_SIZE
	.align		4
.L_37:
        /*00ec*/ 	.byte	0x03, 0x19
        /*00ee*/ 	.short	0x0048


	//----- nvinfo : EIATTR_PARAM_CBANK
	.align		4
        /*00f0*/ 	.byte	0x04, 0x0a
        /*00f2*/ 	.short	(.L_39 - .L_38)
	.align		4
.L_38:
        /*00f4*/ 	.word	index@(.nv.constant0.triton_red_fused__unsafe_index_add_convolution_native_group_norm_32)
        /*00f8*/ 	.short	0x0210
        /*00fa*/ 	.short	0x0048


	//----- nvinfo : EIATTR_SW_WAR
	.align		4
.L_39:
        /*00fc*/ 	.byte	0x04, 0x36
        /*00fe*/ 	.short	(.L_41 - .L_40)
.L_40:
        /*0100*/ 	.word	0x00000008
.L_41:


//--------------------- .nv.callgraph             --------------------------
	.section	.nv.callgraph,"",@"SHT_CUDA_CALLGRAPH"
	.align	4
	.sectionentsize	8
	.align		4
        /*0000*/ 	.word	0x00000000
	.align		4
        /*0004*/ 	.word	0xffffffff
	.align		4
        /*0008*/ 	.word	0x00000000
	.align		4
        /*000c*/ 	.word	0xfffffffe
	.align		4
        /*0010*/ 	.word	0x00000000
	.align		4
        /*0014*/ 	.word	0xfffffffd
	.align		4
        /*0018*/ 	.word	0x00000000
	.align		4
        /*001c*/ 	.word	0xfffffffc


//--------------------- .text.triton_red_fused__unsafe_index_add_convolution_native_group_norm_32 --------------------------
	.section	.text.triton_red_fused__unsafe_index_add_convolution_native_group_norm_32,"ax",@progbits
	.sectionflags	@"SHF_BARRIERS=1"
	.align	128
        .global         triton_red_fused__unsafe_index_add_convolution_native_group_norm_32
        .type           triton_red_fused__unsafe_index_add_convolution_native_group_norm_32,@function
        .size           triton_red_fused__unsafe_index_add_convolution_native_group_norm_32,(.L_x_3 - triton_red_fused__unsafe_index_add_convolution_native_group_norm_32)
        .other          triton_red_fused__unsafe_index_add_convolution_native_group_norm_32,@"STO_CUDA_ENTRY STV_DEFAULT"
triton_red_fused__unsafe_index_add_convolution_native_group_norm_32:
.text.triton_red_fused__unsafe_index_add_convolution_native_group_norm_32:
[----:B------:R-:W0:Y:S01]  /*0000*/  LDC R1, c[0x0][0x28] ;  /* 0x00000a00ff017b82 */ /* 0x000e220000000800 */
[----:B------:R-:W1:Y:S07]  /*0010*/  S2R R7, SR_CTAID.X ;  /* 0x0000000000077919 */ /* 0x000e6e0000002500 */
[----:B------:R-:W2:Y:S01]  /*0020*/  LDC.64 R4, c[0x0][0x220] ;  /* 0x00008800ff047b82 */ /* 0x000ea20000000a00 */
[----:B------:R-:W-:Y:S01]  /*0030*/  IMAD.MOV.U32 R2, RZ, RZ, RZ ;  /* 0x000000ffff027224 */ /* 0x000fe200078e00ff */
[----:B------:R-:W-:Y:S01]  /*0040*/  ULDC.64 UR10, c[0x0][0x208] ;  /* 0x00008200000a7ab9 */ /* 0x000fe20000000a00 */
[----:B------:R-:W3:Y:S05]  /*0050*/  S2R R8, SR_TID.X ;  /* 0x0000000000087919 */ /* 0x000eea0000002100 */
[----:B------:R-:W4:Y:S01]  /*0060*/  S2UR UR5, SR_CgaCtaId ;  /* 0x00000000000579c3 */ /* 0x000f220000008800 */
[----:B------:R-:W-:-:S07]  /*0070*/  UMOV UR4, 0x400 ;  /* 0x0000040000047882 */ /* 0x000fce0000000000 */
[----:B------:R-:W2:Y:S08]  /*0080*/  LDC.64 R16, c[0x0][0x230] ;  /* 0x00008c00ff107b82 */ /* 0x000eb00000000a00 */
[----:B------:R-:W4:Y:S01]  /*0090*/  LDC.64 R18, c[0x0][0x228] ;  /* 0x00008a00ff127b82 */ /* 0x000f220000000a00 */
[----:B------:R-:W-:Y:S02]  /*00a0*/  CS2R R22, SRZ ;  /* 0x0000000000167805 */ /* 0x000fe4000001ff00 */
[----:B------:R-:W-:-:S02]  /*00b0*/  CS2R R24, SRZ ;  /* 0x0000000000187805 */ /* 0x000fc4000001ff00 */
[----:B------:R-:W-:Y:S02]  /*00c0*/  CS2R R34, SRZ ;  /* 0x0000000000227805 */ /* 0x000fe4000001ff00 */
[----:B------:R-:W-:Y:S02]  /*00d0*/  CS2R R36, SRZ ;  /* 0x0000000000247805 */ /* 0x000fe4000001ff00 */
[----:B------:R-:W-:Y:S01]  /*00e0*/  CS2R R38, SRZ ;  /* 0x0000000000267805 */ /* 0x000fe2000001ff00 */
[----:B------:R-:W-:Y:S01]  /*00f0*/  ULDC.64 UR12, c[0x0][0x210] ;  /* 0x00008400000c7ab9 */ /* 0x000fe20000000a00 */
[----:B-1----:R-:W-:Y:S01]  /*0100*/  IMAD.SHL.U32 R7, R7, 0x40, RZ ;  /* 0x0000004007077824 */ /* 0x002fe200078e00ff */
[----:B------:R-:W-:-:S04]  /*0110*/  ULDC.64 UR14, c[0x0][0x218] ;  /* 0x00008600000e7ab9 */ /* 0x000fc80000000a00 */
[----:B---3--:R-:W-:-:S04]  /*0120*/  LOP3.LUT R0, R7, 0x3f, R8, 0xf8, !PT ;  /* 0x0000003f07007812 */ /* 0x008fc800078ef808 */
[----:B------:R-:W-:Y:S02]  /*0130*/  SHF.R.S32.HI R13, RZ, 0x1f, R0 ;  /* 0x0000001fff0d7819 */ /* 0x000fe40000011400 */
[----:B------:R-:W-:Y:S02]  /*0140*/  ISETP.GE.AND P0, PT, R0, 0x400, PT ;  /* 0x000004000000780c */ /* 0x000fe40003f06270 */
[----:B------:R-:W-:-:S04]  /*0150*/  LEA.HI R13, R13, R0, RZ, 0x2 ;  /* 0x000000000d0d7211 */ /* 0x000fc800078f10ff */
[--C-:B------:R-:W-:Y:S02]  /*0160*/  SHF.R.S32.HI R12, RZ, 0x2, R13.reuse ;  /* 0x00000002ff0c7819 */ /* 0x100fe4000001140d */
[----:B------:R-:W-:-:S04]  /*0170*/  SHF.R.S32.HI R3, RZ, 0x1f, R13 ;  /* 0x0000001fff037819 */ /* 0x000fc8000001140d */
[----:B------:R-:W-:-:S04]  /*0180*/  LEA.HI R3, R3, R12, RZ, 0x6 ;  /* 0x0000000c03037211 */ /* 0x000fc800078f30ff */
[----:B------:R-:W-:Y:S01]  /*0190*/  LOP3.LUT R3, R3, 0xffffffc0, RZ, 0xc0, !PT ;  /* 0xffffffc003037812 */ /* 0x000fe200078ec0ff */
[----:B------:R-:W-:-:S04]  /*01a0*/  IMAD.SHL.U32 R6, R8, 0x10, RZ ;  /* 0x0000001008067824 */ /* 0x000fc800078e00ff */
[----:B------:R-:W-:-:S04]  /*01b0*/  IMAD.IADD R3, R12, 0x1, -R3 ;  /* 0x000000010c037824 */ /* 0x000fc800078e0a03 */
[----:B--2---:R-:W-:Y:S01]  /*01c0*/  IMAD.WIDE R4, R3, 0x4, R4 ;  /* 0x0000000403047825 */ /* 0x004fe200078e0204 */
[----:B------:R-:W-:Y:S02]  /*01d0*/  LOP3.LUT R3, R8, 0x40, RZ, 0xc0, !PT ;  /* 0x0000004008037812 */ /* 0x000fe400078ec0ff */
[----:B------:R-:W-:Y:S01]  /*01e0*/  LOP3.LUT R10, R6, 0x7f0, RZ, 0xc0, !PT ;  /* 0x000007f0060a7812 */ /* 0x000fe200078ec0ff */
[----:B------:R-:W-:Y:S01]  /*01f0*/  IMAD.SHL.U32 R11, R8, 0x8, RZ ;  /* 0x00000008080b7824 */ /* 0x000fe200078e00ff */
[----:B------:R-:W-:Y:S01]  /*0200*/  SHF.R.U32.HI R14, RZ, 0x1, R8 ;  /* 0x00000001ff0e7819 */ /* 0x000fe20000011608 */
[----:B----4-:R-:W-:Y:S01]  /*0210*/  UPRMT UR4, UR5, 0x654, UR4 ;  /* 0x0000065405047896 */ /* 0x010fe20008000004 */
[----:B------:R-:W-:Y:S01]  /*0220*/  SHF.R.U32.HI R6, RZ, 0x1, R3 ;  /* 0x00000001ff067819 */ /* 0x000fe20000011603 */
[----:B------:R1:W5:Y:S01]  /*0230*/  @!P0 LDG.E.EL R2, desc[UR10][R4.64] ;  /* 0x0000000a04028981 */ /* 0x000362000c2e1900 */
[----:B------:R-:W-:Y:S01]  /*0240*/  LOP3.LUT R9, R11, 0x3f0, RZ, 0xc0, !PT ;  /* 0x000003f00b097812 */ /* 0x000fe200078ec0ff */
[----:B------:R-:W-:Y:S01]  /*0250*/  IMAD.SHL.U32 R12, R12, 0x1000, RZ ;  /* 0x000010000c0c7824 */ /* 0x000fe200078e00ff */
[----:B------:R-:W-:Y:S01]  /*0260*/  LOP3.LUT R13, R13, 0x1ffffffc, RZ, 0xc0, !PT ;  /* 0x1ffffffc0d0d7812 */ /* 0x000fe200078ec0ff */
[----:B------:R-:W-:Y:S01]  /*0270*/  IMAD.IADD R15, R7, 0x1, R6 ;  /* 0x00000001070f7824 */ /* 0x000fe200078e0206 */
[----:B------:R-:W-:Y:S01]  /*0280*/  IADD3 R3, R10, UR4, R9 ;  /* 0x000000040a037c10 */ /* 0x000fe2000fffe009 */
[----:B------:R-:W-:Y:S01]  /*0290*/  IMAD.SHL.U32 R42, R12, 0x4, RZ ;  /* 0x000000040c2a7824 */ /* 0x000fe200078e00ff */
[----:B------:R-:W-:Y:S01]  /*02a0*/  SHF.R.S32.HI R41, RZ, 0x1f, R12 ;  /* 0x0000001fff297819 */ /* 0x000fe2000001140c */
[----:B------:R-:W-:Y:S01]  /*02b0*/  IMAD.IADD R13, R0, 0x1, -R13 ;  /* 0x00000001000d7824 */ /* 0x000fe200078e0a0d */
[----:B------:R-:W-:Y:S01]  /*02c0*/  UMOV UR5, URZ ;  /* 0x0000003f00057c82 */ /* 0x000fe20008000000 */
[----:B-1----:R-:W-:-:S02]  /*02d0*/  LOP3.LUT R5, R8, 0x1, RZ, 0xc0, !PT ;  /* 0x0000000108057812 */ /* 0x002fc400078ec0ff */
[----:B------:R-:W-:Y:S01]  /*02e0*/  SGXT.U32 R4, R14, 0x5 ;  /* 0x000000050e04781a */ /* 0x000fe20000000000 */
[----:B------:R-:W-:Y:S01]  /*02f0*/  IMAD.SHL.U32 R40, R13, 0x8, RZ ;  /* 0x000000080d287824 */ /* 0x000fe200078e00ff */
[----:B------:R-:W-:Y:S01]  /*0300*/  SHF.R.U32.HI R14, RZ, 0x6, R8 ;  /* 0x00000006ff0e7819 */ /* 0x000fe20000011608 */
[----:B------:R-:W-:Y:S01]  /*0310*/  IMAD.SHL.U32 R9, R5, 0x100, RZ ;  /* 0x0000010005097824 */ /* 0x000fe200078e00ff */
[----:B------:R-:W-:Y:S02]  /*0320*/  LOP3.LUT R7, R7, R4, R6, 0xfe, !PT ;  /* 0x0000000407077212 */ /* 0x000fe400078efe06 */
[----:B------:R-:W-:Y:S02]  /*0330*/  LOP3.LUT R10, R15, R4, RZ, 0xfc, !PT ;  /* 0x000000040f0a7212 */ /* 0x000fe400078efcff */
[----:B------:R-:W-:Y:S02]  /*0340*/  ISETP.GE.AND P2, PT, R7, 0x400, PT ;  /* 0x000004000700780c */ /* 0x000fe40003f46270 */
[----:B------:R-:W-:Y:S01]  /*0350*/  LOP3.LUT R6, R9, R4, R6, 0xfe, !PT ;  /* 0x0000000409067212 */ /* 0x000fe200078efe06 */
[----:B------:R-:W-:Y:S01]  /*0360*/  IMAD R15, R10, 0x800, R5 ;  /* 0x000008000a0f7824 */ /* 0x000fe200078e0205 */
[----:B------:R-:W-:-:S02]  /*0370*/  LOP3.LUT R7, R11, 0x1f8, RZ, 0xc0, !PT ;  /* 0x000001f80b077812 */ /* 0x000fc400078ec0ff */
[----:B------:R-:W-:Y:S01]  /*0380*/  SGXT.U32 R4, R14, 0x1 ;  /* 0x000000010e04781a */ /* 0x000fe20000000000 */
[----:B------:R-:W-:Y:S01]  /*0390*/  IMAD.SHL.U32 R15, R15, 0x4, RZ ;  /* 0x000000040f0f7824 */ /* 0x000fe200078e00ff */
[----:B------:R-:W-:Y:S02]  /*03a0*/  LEA R5, R5, UR4, 0x4 ;  /* 0x0000000405057c11 */ /* 0x000fe4000f8e20ff */
[----:B------:R-:W-:Y:S01]  /*03b0*/  LEA.HI R9, R9, UR4, RZ, 0x1c ;  /* 0x0000000409097c11 */ /* 0x000fe2000f8fe0ff */
[----:B0-----:R-:W-:Y:S01]  /*03c0*/  IMAD.WIDE R16, R15, 0x4, R16 ;  /* 0x000000040f107825 */ /* 0x001fe200078e0210 */
[----:B------:R-:W-:Y:S02]  /*03d0*/  LEA R10, R7, UR4, 0x1 ;  /* 0x00000004070a7c11 */ /* 0x000fe4000f8e08ff */
[----:B------:R-:W-:Y:S01]  /*03e0*/  LOP3.LUT R7, R4, 0x1f8, R11, 0xf8, !PT ;  /* 0x000001f804077812 */ /* 0x000fe200078ef80b */
[----:B------:R-:W-:Y:S01]  /*03f0*/  IMAD R5, R6, 0x4, R5 ;  /* 0x0000000406057824 */ /* 0x000fe200078e0205 */
[----:B------:R-:W-:Y:S01]  /*0400*/  LOP3.LUT R11, R8, 0x7f, RZ, 0xc0, !PT ;  /* 0x0000007f080b7812 */ /* 0x000fe200078ec0ff */
[----:B------:R-:W-:Y:S01]  /*0410*/  IMAD R6, R6, 0x4, R9 ;  /* 0x0000000406067824 */ /* 0x000fe200078e0209 */
[----:B------:R-:W-:Y:S01]  /*0420*/  SHF.R.U32.HI R8, RZ, 0x4, R8 ;  /* 0x00000004ff087819 */ /* 0x000fe20000011608 */
[----:B------:R-:W-:Y:S01]  /*0430*/  IMAD R7, R7, 0x4, R10 ;  /* 0x0000000407077824 */ /* 0x000fe200078e020a */
[----:B------:R-:W-:Y:S01]  /*0440*/  LOP3.LUT R9, R11, 0x80, RZ, 0xfc, !PT ;  /* 0x000000800b097812 */ /* 0x000fe200078efcff */
[----:B------:R-:W-:Y:S01]  /*0450*/  IMAD.WIDE R18, R15, 0x4, R18 ;  /* 0x000000040f127825 */ /* 0x000fe200078e0212 */
[----:B------:R-:W-:-:S02]  /*0460*/  LOP3.LUT R10, R11, 0x100, RZ, 0xfc, !PT ;  /* 0x000001000b0a7812 */ /* 0x000fc400078efcff */
[----:B------:R-:W-:Y:S02]  /*0470*/  LOP3.LUT R14, R11, 0x180, RZ, 0xfc, !PT ;  /* 0x000001800b0e7812 */ /* 0x000fe400078efcff */
[----:B------:R-:W-:Y:S02]  /*0480*/  SHF.R.U32.HI R9, RZ, 0x4, R9 ;  /* 0x00000004ff097819 */ /* 0x000fe40000011609 */
[----:B------:R-:W-:Y:S02]  /*0490*/  SHF.R.U32.HI R10, RZ, 0x4, R10 ;  /* 0x00000004ff0a7819 */ /* 0x000fe4000001160a */
[----:B------:R-:W-:Y:S02]  /*04a0*/  SHF.R.U32.HI R15, RZ, 0x4, R14 ;  /* 0x00000004ff0f7819 */ /* 0x000fe4000001160e */
[----:B------:R-:W-:Y:S02]  /*04b0*/  LOP3.LUT R9, R9, 0xc, RZ, 0xc0, !PT ;  /* 0x0000000c09097812 */ /* 0x000fe400078ec0ff */
[----:B------:R-:W-:-:S02]  /*04c0*/  LOP3.LUT R8, R8, 0x4, RZ, 0xc0, !PT ;  /* 0x0000000408087812 */ /* 0x000fc400078ec0ff */
[----:B------:R-:W-:Y:S01]  /*04d0*/  LOP3.LUT R14, R10, 0x14, RZ, 0xc0, !PT ;  /* 0x000000140a0e7812 */ /* 0x000fe200078ec0ff */
[----:B------:R-:W-:Y:S01]  /*04e0*/  VIADD R10, R9, UR4 ;  /* 0x00000004090a7c36 */ /* 0x000fe20008000000 */
[----:B------:R-:W-:Y:S01]  /*04f0*/  LOP3.LUT R15, R15, 0x1c, RZ, 0xc0, !PT ;  /* 0x0000001c0f0f7812 */ /* 0x000fe200078ec0ff */
[----:B------:R-:W-:Y:S01]  /*0500*/  VIADD R8, R8, UR4 ;  /* 0x0000000408087c36 */ /* 0x000fe20008000000 */
[----:B------:R-:W-:Y:S01]  /*0510*/  SHF.L.U64.HI R41, R12, 0x2, R41 ;  /* 0x000000020c297819 */ /* 0x000fe20000010229 */
[----:B------:R-:W-:Y:S02]  /*0520*/  VIADD R14, R14, UR4 ;  /* 0x000000040e0e7c36 */ /* 0x000fe40008000000 */
[----:B------:R-:W-:Y:S01]  /*0530*/  VIADD R20, R15, UR4 ;  /* 0x000000040f147c36 */ /* 0x000fe20008000000 */
[----:B------:R-:W-:Y:S01]  /*0540*/  UMOV UR4, URZ ;  /* 0x0000003f00047c82 */ /* 0x000fe20008000000 */
[C---:B------:R-:W-:Y:S02]  /*0550*/  IMAD R9, R11.reuse, 0x4, R10 ;  /* 0x000000040b097824 */ /* 0x040fe400078e020a */
[----:B------:R-:W-:-:S02]  /*0560*/  IMAD R8, R11, 0x4, R8 ;  /* 0x000000040b087824 */ /* 0x000fc400078e0208 */
[C---:B------:R-:W-:Y:S02]  /*0570*/  IMAD R10, R11.reuse, 0x4, R14 ;  /* 0x000000040b0a7824 */ /* 0x040fe400078e020e */
[----:B------:R-:W-:Y:S01]  /*0580*/  IMAD R11, R11, 0x4, R20 ;  /* 0x000000040b0b7824 */ /* 0x000fe200078e0214 */
[----:B------:R-:W-:-:S07]  /*0590*/  CS2R R20, SRZ ;  /* 0x0000000000147805 */ /* 0x000fce000001ff00 */
.L_x_1:
[----:B------:R-:W-:Y:S01]  /*05a0*/  USHF.R.U64 UR6, UR4, 0x2, UR5 ;  /* 0x0000000204067899 */ /* 0x000fe20008001205 */
[----:B------:R-:W0:Y:S01]  /*05b0*/  LDC.64 R44, c[0x0][0x210] ;  /* 0x00008400ff2c7b82 */ /* 0x000e220000000a00 */
[----:B------:R-:W-:Y:S02]  /*05c0*/  IMAD.U32 R49, RZ, RZ, UR4 ;  /* 0x00000004ff317e24 */ /* 0x000fe4000f8e00ff */
[----:B------:R-:W-:Y:S01]  /*05d0*/  ULOP3.LUT UR6, UR6, 0xf8, URZ, 0xc0, !UPT ;  /* 0x000000f806067892 */ /* 0x000fe2000f8ec03f */
[----:B------:R-:W-:Y:S02]  /*05e0*/  IMAD.U32 R13, RZ, RZ, UR4 ;  /* 0x00000004ff0d7e24 */ /* 0x000fe4000f8e00ff */
[----:B------:R-:W-:Y:S01]  /*05f0*/  LEA.HI R49, R49, R40, RZ, 0x16 ;  /* 0x0000002831317211 */ /* 0x000fe200078fb0ff */
[----:B------:R-:W-:-:S04]  /*0600*/  UIADD3 UR6, UP0, UR6, UR12, URZ ;  /* 0x0000000c06067290 */ /* 0x000fc8000ff1e03f */
[----:B------:R-:W-:Y:S02]  /*0610*/  UIADD3.X UR7, URZ, UR13, URZ, UP0, !UPT ;  /* 0x0000000d3f077290 */ /* 0x000fe400087fe43f */
[----:B------:R-:W-:-:S04]  /*0620*/  IMAD.U32 R26, RZ, RZ, UR6 ;  /* 0x00000006ff1a7e24 */ /* 0x000fc8000f8e00ff */
[----:B------:R-:W-:-:S06]  /*0630*/  IMAD.U32 R27, RZ, RZ, UR7 ;  /* 0x00000007ff1b7e24 */ /* 0x000fcc000f8e00ff */
[----:B------:R-:W2:Y:S01]  /*0640*/  LDG.E.EL.64 R26, desc[UR10][R26.64] ;  /* 0x0000000a1a1a7981 */ /* 0x000ea2000c2e1b00 */
[----:B------:R-:W-:Y:S02]  /*0650*/  LOP3.LUT R13, R4, 0x18, R13, 0xf8, !PT ;  /* 0x00000018040d7812 */ /* 0x000fe400078ef80d */
[----:B------:R-:W-:Y:S01]  /*0660*/  CS2R R46, SRZ ;  /* 0x00000000002e7805 */ /* 0x000fe2000001ff00 */
[----:B0-----:R-:W-:-:S04]  /*0670*/  IMAD.WIDE R48, R49, 0x8, R44 ;  /* 0x0000000831307825 */ /* 0x001fc800078e022c */
[----:B------:R-:W-:Y:S01]  /*0680*/  IMAD.WIDE.U32 R44, R13, 0x8, R44 ;  /* 0x000000080d2c7825 */ /* 0x000fe200078e002c */
[----:B------:R-:W3:Y:S04]  /*0690*/  @!P0 LDG.E.EL.64 R46, desc[UR10][R48.64] ;  /* 0x0000000a302e8981 */ /* 0x000ee8000c2e1b00 */
[----:B------:R-:W4:Y:S01]  /*06a0*/  LDG.E.EL.64 R32, desc[UR10][R44.64] ;  /* 0x0000000a2c207981 */ /* 0x000f22000c2e1b00 */
[----:B------:R-:W-:-:S03]  /*06b0*/  CS2R R14, SRZ ;  /* 0x00000000000e7805 */ /* 0x000fc6000001ff00 */
[----:B------:R-:W4:Y:S04]  /*06c0*/  LDG.E.EL.64 R12, desc[UR10][R44.64+0x10] ;  /* 0x0000100a2c0c7981 */ /* 0x000f28000c2e1b00 */
[----:B------:R-:W4:Y:S01]  /*06d0*/  @!P0 LDG.E.EL.64 R14, desc[UR10][R48.64] ;  /* 0x0000000a300e8981 */ /* 0x000f22000c2e1b00 */
[----:B------:R-:W-:-:S03]  /*06e0*/  CS2R R28, SRZ ;  /* 0x00000000001c7805 */ /* 0x000fc6000001ff00 */
[----:B------:R-:W4:Y:S04]  /*06f0*/  LDG.E.EL.64 R30, desc[UR10][R44.64+0x20] ;  /* 0x0000200a2c1e7981 */ /* 0x000f28000c2e1b00 */
[----:B------:R-:W4:Y:S01]  /*0700*/  @!P0 LDG.E.EL.64 R28, desc[UR10][R48.64] ;  /* 0x0000000a301c8981 */ /* 0x000f22000c2e1b00 */
[----:B--2---:R-:W-:Y:S02]  /*0710*/  R2UR UR7, R27 ;  /* 0x000000001b0772ca */ /* 0x004fe400000e0000 */
[----:B------:R-:W-:Y:S02]  /*0720*/  R2UR UR6, R26 ;  /* 0x000000001a0672ca */ /* 0x000fe400000e0000 */
[----:B------:R-:W-:Y:S02]  /*0730*/  CS2R R26, SRZ ;  /* 0x00000000001a7805 */ /* 0x000fe4000001ff00 */
[----:B---3--:R-:W-:-:S04]  /*0740*/  SEL R50, R46, RZ, !P0 ;  /* 0x000000ff2e327207 */ /* 0x008fc80004000000 */
[----:B------:R0:W2:Y:S03]  /*0750*/  @!P0 LDG.E.EL.64 R26, desc[UR10][R48.64] ;  /* 0x0000000a301a8981 */ /* 0x0000a6000c2e1b00 */
[----:B------:R-:W-:Y:S01]  /*0760*/  USHF.R.U32.HI UR8, URZ, 0x1b, UR7 ;  /* 0x0000001b3f087899 */ /* 0x000fe20008011607 */
[----:B----4-:R-:W-:-:S03]  /*0770*/  LEA R52, P1, R32, UR14, 0x2 ;  /* 0x0000000e20347c11 */ /* 0x010fc6000f8210ff */
[----:B------:R-:W-:Y:S01]  /*0780*/  ULOP3.LUT UR8, UR8, 0x10, URZ, 0xc0, !UPT ;  /* 0x0000001008087892 */ /* 0x000fe2000f8ec03f */
[----:B------:R-:W-:Y:S02]  /*0790*/  SEL R46, R47, RZ, !P0 ;  /* 0x000000ff2f2e7207 */ /* 0x000fe40004000000 */
[--C-:B------:R-:W-:Y:S01]  /*07a0*/  SHF.R.U32.HI R47, RZ, 0x19, R33.reuse ;  /* 0x00000019ff2f7819 */ /* 0x100fe20000011621 */
[----:B------:R-:W-:Y:S01]  /*07b0*/  UIADD3 UR8, UP0, UR6, UR8, URZ ;  /* 0x0000000806087290 */ /* 0x000fe2000ff1e03f */
[----:B------:R-:W-:Y:S02]  /*07c0*/  LEA.HI.X R43, R32, UR15, R33, 0x2, P1 ;  /* 0x0000000f202b7c11 */ /* 0x000fe400088f1421 */
[--C-:B------:R-:W-:Y:S02]  /*07d0*/  SHF.R.U32.HI R33, RZ, 0x1b, R46.reuse ;  /* 0x0000001bff217819 */ /* 0x100fe4000001162e */
[----:B------:R-:W-:Y:S01]  /*07e0*/  LOP3.LUT R47, R47, 0x40, RZ, 0xc0, !PT ;  /* 0x000000402f2f7812 */ /* 0x000fe200078ec0ff */
[----:B------:R-:W-:Y:S01]  /*07f0*/  IMAD.U32 R32, RZ, RZ, UR8 ;  /* 0x00000008ff207e24 */ /* 0x000fe2000f8e00ff */
[----:B------:R-:W-:Y:S01]  /*0800*/  LOP3.LUT R33, R33, 0x10, RZ, 0xc0, !PT ;  /* 0x0000001021217812 */ /* 0x000fe200078ec0ff */
[----:B------:R-:W-:Y:S01]  /*0810*/  UIADD3.X UR9, URZ, UR7, URZ, UP0, !UPT ;  /* 0x000000073f097290 */ /* 0x000fe200087fe43f */
[----:B------:R-:W-:Y:S01]  /*0820*/  IADD3 R47, P3, R47, R52, RZ ;  /* 0x000000342f2f7210 */ /* 0x000fe20007f7e0ff */
[----:B0-----:R-:W-:Y:S01]  /*0830*/  IMAD.U32 R48, RZ, RZ, UR8 ;  /* 0x00000008ff307e24 */ /* 0x001fe2000f8e00ff */
[----:B------:R-:W-:Y:S01]  /*0840*/  IADD3 R50, P1, R33, R50, RZ ;  /* 0x0000003221327210 */ /* 0x000fe20007f3e0ff */
[----:B------:R-:W-:Y:S01]  /*0850*/  USHF.R.U32.HI UR8, URZ, 0x1b, UR7 ;  /* 0x0000001b3f087899 */ /* 0x000fe20008011607 */
[----:B------:R-:W-:Y:S01]  /*0860*/  LEA R47, P4, R32, R47, 0x6 ;  /* 0x0000002f202f7211 */ /* 0x000fe200078830ff */
[----:B------:R-:W-:Y:S01]  /*0870*/  IMAD.X R43, RZ, RZ, R43, P3 ;  /* 0x000000ffff2b7224 */ /* 0x000fe200018e062b */
[----:B------:R0:W3:Y:S01]  /*0880*/  LDG.E.EL.64 R32, desc[UR10][R44.64+0x30] ;  /* 0x0000300a2c207981 */ /* 0x0000e2000c2e1b00 */
[----:B------:R-:W-:Y:S01]  /*0890*/  IMAD.U32 R49, RZ, RZ, UR9 ;  /* 0x00000009ff317e24 */ /* 0x000fe2000f8e00ff */
[----:B------:R-:W-:Y:S01]  /*08a0*/  ULOP3.LUT UR8, UR8, 0x10, URZ, 0xc0, !UPT ;  /* 0x0000001008087892 */ /* 0x000fe2000f8ec03f */
[----:B------:R-:W-:-:S03]  /*08b0*/  IMAD.X R46, RZ, RZ, R46, P1 ;  /* 0x000000ffff2e7224 */ /* 0x000fc600008e062e */
[----:B------:R-:W-:Y:S02]  /*08c0*/  LEA.HI.X R49, R48, R43, R49, 0x6, P4 ;  /* 0x0000002b30317211 */ /* 0x000fe400020f3431 */
[C---:B------:R-:W-:Y:S01]  /*08d0*/  LEA R43, P1, R50.reuse, R47, 0xa ;  /* 0x0000002f322b7211 */ /* 0x040fe200078250ff */
[----:B------:R-:W-:Y:S01]  /*08e0*/  UIADD3 UR8, UP0, UR6, UR8, URZ ;  /* 0x0000000806087290 */ /* 0x000fe2000ff1e03f */
[----:B------:R-:W-:Y:S02]  /*08f0*/  SHF.R.U32.HI R47, RZ, 0x19, R13 ;  /* 0x00000019ff2f7819 */ /* 0x000fe4000001160d */
[----:B------:R-:W-:Y:S02]  /*0900*/  LEA.HI.X R46, R50, R49, R46, 0xa, P1 ;  /* 0x00000031322e7211 */ /* 0x000fe400008f542e */
[----:B0-----:R-:W-:Y:S02]  /*0910*/  LEA R44, P1, R12, UR14, 0x2 ;  /* 0x0000000e0c2c7c11 */ /* 0x001fe4000f8210ff */
[----:B------:R-:W-:Y:S01]  /*0920*/  LOP3.LUT R45, R47, 0x40, RZ, 0xc0, !PT ;  /* 0x000000402f2d7812 */ /* 0x000fe200078ec0ff */
[----:B------:R-:W-:Y:S01]  /*0930*/  IMAD.U32 R48, RZ, RZ, UR8 ;  /* 0x00000008ff307e24 */ /* 0x000fe2000f8e00ff */
[----:B------:R-:W-:-:S02]  /*0940*/  UIADD3.X UR9, URZ, UR7, URZ, UP0, !UPT ;  /* 0x000000073f097290 */ /* 0x000fc400087fe43f */
[----:B------:R-:W-:Y:S02]  /*0950*/  IADD3 R45, P3, R45, R44, RZ ;  /* 0x0000002c2d2d7210 */ /* 0x000fe40007f7e0ff */
[----:B------:R-:W-:Y:S02]  /*0960*/  SEL R44, R15, RZ, !P0 ;  /* 0x000000ff0f2c7207 */ /* 0x000fe40004000000 */
[----:B------:R-:W-:Y:S02]  /*0970*/  LEA.HI.X R47, R12, UR15, R13, 0x2, P1 ;  /* 0x0000000f0c2f7c11 */ /* 0x000fe400088f140d */
[----:B------:R-:W-:Y:S02]  /*0980*/  LEA R45, P1, R48, R45, 0x6 ;  /* 0x0000002d302d7211 */ /* 0x000fe400078230ff */
[----:B------:R-:W-:Y:S01]  /*0990*/  SHF.R.U32.HI R48, RZ, 0x1b, R44 ;  /* 0x0000001bff307819 */ /* 0x000fe2000001162c */
[----:B------:R-:W-:Y:S02]  /*09a0*/  IMAD.X R47, RZ, RZ, R47, P3 ;  /* 0x000000ffff2f7224 */ /* 0x000fe400018e062f */
[----:B------:R-:W-:-:S02]  /*09b0*/  IMAD.U32 R12, RZ, RZ, UR8 ;  /* 0x00000008ff0c7e24 */ /* 0x000fc4000f8e00ff */
[----:B------:R-:W-:Y:S01]  /*09c0*/  IMAD.U32 R13, RZ, RZ, UR9 ;  /* 0x00000009ff0d7e24 */ /* 0x000fe2000f8e00ff */
[----:B------:R-:W-:Y:S02]  /*09d0*/  SEL R15, R14, RZ, !P0 ;  /* 0x000000ff0e0f7207 */ /* 0x000fe40004000000 */
[----:B------:R-:W-:Y:S02]  /*09e0*/  LOP3.LUT R48, R48, 0x10, RZ, 0xc0, !PT ;  /* 0x0000001030307812 */ /* 0x000fe400078ec0ff */
[----:B------:R-:W-:Y:S02]  /*09f0*/  LEA.HI.X R47, R12, R47, R13, 0x6, P1 ;  /* 0x0000002f0c2f7211 */ /* 0x000fe400008f340d */
[----:B------:R-:W-:Y:S02]  /*0a00*/  CS2R R12, SRZ ;  /* 0x00000000000c7805 */ /* 0x000fe4000001ff00 */
[----:B------:R-:W-:Y:S02]  /*0a10*/  IADD3 R48, P1, R48, R15, RZ ;  /* 0x0000000f30307210 */ /* 0x000fe40007f3e0ff */
[----:B------:R-:W-:-:S06]  /*0a20*/  CS2R R14, SRZ ;  /* 0x00000000000e7805 */ /* 0x000fcc000001ff00 */
[----:B------:R-:W4:Y:S01]  /*0a30*/  @!P2 LDG.E.EF.128 R12, desc[UR10][R18.64] ;  /* 0x0000000a120ca981 */ /* 0x000f22000c0e1d00 */
[----:B------:R-:W-:Y:S01]  /*0a40*/  IMAD.X R44, RZ, RZ, R44, P1 ;  /* 0x000000ffff2c7224 */ /* 0x000fe200008e062c */
[----:B------:R-:W-:Y:S01]  /*0a50*/  BAR.SYNC.DEFER_BLOCKING 0x0 ;  /* 0x0000000000007b1d */ /* 0x000fe20000010000 */
[----:B------:R-:W-:Y:S01]  /*0a60*/  LEA R45, P1, R48, R45, 0xa ;  /* 0x0000002d302d7211 */ /* 0x000fe200078250ff */
[----:B------:R-:W-:-:S03]  /*0a70*/  USHF.R.U32.HI UR8, URZ, 0x1b, UR7 ;  /* 0x0000001b3f087899 */ /* 0x000fc60008011607 */
[----:B------:R-:W-:Y:S01]  /*0a80*/  LEA.HI.X R44, R48, R47, R44, 0xa, P1 ;  /* 0x0000002f302c7211 */ /* 0x000fe200008f542c */
[----:B------:R-:W-:Y:S01]  /*0a90*/  ULOP3.LUT UR8, UR8, 0x10, URZ, 0xc0, !UPT ;  /* 0x0000001008087892 */ /* 0x000fe2000f8ec03f */
[--C-:B------:R-:W-:Y:S02]  /*0aa0*/  SHF.R.U32.HI R47, RZ, 0x19, R31.reuse ;  /* 0x00000019ff2f7819 */ /* 0x100fe4000001161f */
[C---:B------:R-:W-:Y:S01]  /*0ab0*/  LEA R48, P1, R30.reuse, UR14, 0x2 ;  /* 0x0000000e1e307c11 */ /* 0x040fe2000f8210ff */
[----:B------:R-:W-:Y:S01]  /*0ac0*/  UIADD3 UR8, UP0, UR6, UR8, URZ ;  /* 0x0000000806087290 */ /* 0x000fe2000ff1e03f */
[----:B------:R-:W-:Y:S02]  /*0ad0*/  LOP3.LUT R47, R47, 0x40, RZ, 0xc0, !PT ;  /* 0x000000402f2f7812 */ /* 0x000fe400078ec0ff */
[----:B------:R-:W-:Y:S01]  /*0ae0*/  LEA.HI.X R30, R30, UR15, R31, 0x2, P1 ;  /* 0x0000000f1e1e7c11 */ /* 0x000fe200088f141f */
[----:B------:R-:W-:Y:S01]  /*0af0*/  UIADD3.X UR9, URZ, UR7, URZ, UP0, !UPT ;  /* 0x000000073f097290 */ /* 0x000fe200087fe43f */
[----:B------:R-:W-:Y:S01]  /*0b00*/  IADD3 R31, P1, R47, R48, RZ ;  /* 0x000000302f1f7210 */ /* 0x000fe20007f3e0ff */
[----:B------:R-:W-:-:S02]  /*0b10*/  IMAD.U32 R48, RZ, RZ, UR8 ;  /* 0x00000008ff307e24 */ /* 0x000fc4000f8e00ff */
[----:B------:R-:W-:Y:S02]  /*0b20*/  IMAD.U32 R47, RZ, RZ, UR8 ;  /* 0x00000008ff2f7e24 */ /* 0x000fe4000f8e00ff */
[----:B------:R-:W-:Y:S01]  /*0b30*/  IMAD.X R30, RZ, RZ, R30, P1 ;  /* 0x000000ffff1e7224 */ /* 0x000fe200008e061e */
[----:B------:R-:W-:Y:S01]  /*0b40*/  LEA R31, P3, R48, R31, 0x6 ;  /* 0x0000001f301f7211 */ /* 0x000fe200078630ff */
[----:B------:R-:W-:-:S05]  /*0b50*/  IMAD.U32 R48, RZ, RZ, UR9 ;  /* 0x00000009ff307e24 */ /* 0x000fca000f8e00ff */
[----:B------:R-:W-:Y:S01]  /*0b60*/  LEA.HI.X R30, R47, R30, R48, 0x6, P3 ;  /* 0x0000001e2f1e7211 */ /* 0x000fe200018f3430 */
[----:B------:R-:W-:-:S04]  /*0b70*/  USHF.R.U32.HI UR8, URZ, 0x1b, UR7 ;  /* 0x0000001b3f087899 */ /* 0x000fc80008011607 */
[----:B------:R-:W-:-:S04]  /*0b80*/  ULOP3.LUT UR8, UR8, 0x10, URZ, 0xc0, !UPT ;  /* 0x0000001008087892 */ /* 0x000fc8000f8ec03f */
[----:B------:R-:W-:Y:S01]  /*0b90*/  UIADD3 UR6, UP0, UR6, UR8, URZ ;  /* 0x0000000806067290 */ /* 0x000fe2000ff1e03f */
[----:B------:R-:W-:-:S03]  /*0ba0*/  SEL R49, R28, RZ, !P0 ;  /* 0x000000ff1c317207 */ /* 0x000fc60004000000 */
[----:B------:R-:W-:Y:S01]  /*0bb0*/  UIADD3.X UR7, URZ, UR7, URZ, UP0, !UPT ;  /* 0x000000073f077290 */ /* 0x000fe200087fe43f */
[----:B--2---:R-:W-:Y:S02]  /*0bc0*/  SEL R27, R27, RZ, !P0 ;  /* 0x000000ff1b1b7207 */ /* 0x004fe40004000000 */
[--C-:B---3--:R-:W-:Y:S02]  /*0bd0*/  SHF.R.U32.HI R47, RZ, 0x19, R33.reuse ;  /* 0x00000019ff2f7819 */ /* 0x108fe40000011621 */
[C---:B------:R-:W-:Y:S02]  /*0be0*/  LEA R48, P1, R32.reuse, UR14, 0x2 ;  /* 0x0000000e20307c11 */ /* 0x040fe4000f8210ff */
[----:B------:R-:W-:Y:S02]  /*0bf0*/  LOP3.LUT R47, R47, 0x40, RZ, 0xc0, !PT ;  /* 0x000000402f2f7812 */ /* 0x000fe400078ec0ff */
[----:B------:R-:W-:Y:S02]  /*0c00*/  LEA.HI.X R32, R32, UR15, R33, 0x2, P1 ;  /* 0x0000000f20207c11 */ /* 0x000fe400088f1421 */
[----:B------:R-:W-:-:S02]  /*0c10*/  IADD3 R33, P4, R47, R48, RZ ;  /* 0x000000302f217210 */ /* 0x000fc40007f9e0ff */
[----:B------:R-:W-:Y:S02]  /*0c20*/  SHF.R.U32.HI R48, RZ, 0x1b, R27 ;  /* 0x0000001bff307819 */ /* 0x000fe4000001161b */
[----:B------:R-:W-:Y:S02]  /*0c30*/  SEL R47, R26, RZ, !P0 ;  /* 0x000000ff1a2f7207 */ /* 0x000fe40004000000 */
[----:B------:R-:W-:Y:S02]  /*0c40*/  SEL R26, R29, RZ, !P0 ;  /* 0x000000ff1d1a7207 */ /* 0x000fe40004000000 */
[----:B------:R-:W-:Y:S02]  /*0c50*/  LOP3.LUT R48, R48, 0x10, RZ, 0xc0, !PT ;  /* 0x0000001030307812 */ /* 0x000fe400078ec0ff */
[----:B------:R-:W-:Y:S02]  /*0c60*/  SHF.R.U32.HI R28, RZ, 0x1b, R26 ;  /* 0x0000001bff1c7819 */ /* 0x000fe4000001161a */
[----:B------:R-:W-:Y:S01]  /*0c70*/  IADD3 R29, P1, R48, R47, RZ ;  /* 0x0000002f301d7210 */ /* 0x000fe20007f3e0ff */
[----:B------:R-:W-:Y:S01]  /*0c80*/  IMAD.U32 R48, RZ, RZ, UR6 ;  /* 0x00000006ff307e24 */ /* 0x000fe2000f8e00ff */
[----:B------:R-:W-:Y:S01]  /*0c90*/  LOP3.LUT R28, R28, 0x10, RZ, 0xc0, !PT ;  /* 0x000000101c1c7812 */ /* 0x000fe200078ec0ff */
[----:B------:R-:W-:-:S02]  /*0ca0*/  IMAD.X R32, RZ, RZ, R32, P4 ;  /* 0x000000ffff207224 */ /* 0x000fc400020e0620 */
[----:B------:R-:W-:Y:S01]  /*0cb0*/  IMAD.U32 R47, RZ, RZ, UR6 ;  /* 0x00000006ff2f7e24 */ /* 0x000fe2000f8e00ff */
[----:B------:R-:W-:Y:S01]  /*0cc0*/  LEA R33, P5, R48, R33, 0x6 ;  /* 0x0000002130217211 */ /* 0x000fe200078a30ff */
[----:B------:R-:W-:Y:S01]  /*0cd0*/  IMAD.U32 R48, RZ, RZ, UR7 ;  /* 0x00000007ff307e24 */ /* 0x000fe2000f8e00ff */
[----:B------:R-:W-:-:S04]  /*0ce0*/  IADD3 R28, P3, R28, R49, RZ ;  /* 0x000000311c1c7210 */ /* 0x000fc80007f7e0ff */
[----:B------:R-:W-:Y:S01]  /*0cf0*/  LEA.HI.X R47, R47, R32, R48, 0x6, P5 ;  /* 0x000000202f2f7211 */ /* 0x000fe200028f3430 */
[----:B------:R-:W-:Y:S02]  /*0d00*/  IMAD.X R48, RZ, RZ, R27, P1 ;  /* 0x000000ffff307224 */ /* 0x000fe400008e061b */
[----:B------:R-:W-:Y:S01]  /*0d10*/  IMAD.X R32, RZ, RZ, R26, P3 ;  /* 0x000000ffff207224 */ /* 0x000fe200018e061a */
[----:B------:R-:W-:-:S04]  /*0d20*/  LEA R27, P3, R28, R33, 0xa ;  /* 0x000000211c1b7211 */ /* 0x000fc800078650ff */
[----:B------:R-:W-:Y:S02]  /*0d30*/  LEA.HI.X R32, R28, R47, R32, 0xa, P3 ;  /* 0x0000002f1c207211 */ /* 0x000fe400018f5420 */
[----:B----4-:R-:W-:Y:S02]  /*0d40*/  SEL R12, R12, RZ, !P2 ;  /* 0x000000ff0c0c7207 */ /* 0x010fe40005000000 */
[----:B------:R-:W-:Y:S02]  /*0d50*/  SEL R47, R13, RZ, !P2 ;  /* 0x000000ff0d2f7207 */ /* 0x000fe40005000000 */
[----:B------:R-:W-:Y:S02]  /*0d60*/  SEL R49, R14, RZ, !P2 ;  /* 0x000000ff0e317207 */ /* 0x000fe40005000000 */
[----:B------:R-:W-:Y:S01]  /*0d70*/  SEL R51, R15, RZ, !P2 ;  /* 0x000000ff0f337207 */ /* 0x000fe20005000000 */
[----:B------:R0:W-:Y:S01]  /*0d80*/  STS [R5], R12 ;  /* 0x0000000c05007388 */ /* 0x0001e20000000800 */
[----:B------:R-:W-:-:S03]  /*0d90*/  LEA R31, P1, R29, R31, 0xa ;  /* 0x0000001f1d1f7211 */ /* 0x000fc600078250ff */
[----:B------:R1:W-:Y:S04]  /*0da0*/  STS [R6+0x104], R47 ;  /* 0x0001042f06007388 */ /* 0x0003e80000000800 */
[----:B------:R-:W-:Y:S04]  /*0db0*/  STS [R6+0x208], R49 ;  /* 0x0002083106007388 */ /* 0x000fe80000000800 */
[----:B------:R-:W-:Y:S01]  /*0dc0*/  STS [R6+0x30c], R51 ;  /* 0x00030c3306007388 */ /* 0x000fe20000000800 */
[----:B------:R-:W-:Y:S01]  /*0dd0*/  BAR.SYNC.DEFER_BLOCKING 0x0 ;  /* 0x0000000000007b1d */ /* 0x000fe20000010000 */
[----:B------:R-:W-:-:S02]  /*0de0*/  LEA.HI.X R30, R29, R30, R48, 0xa, P1 ;  /* 0x0000001e1d1e7211 */ /* 0x000fc400008f5430 */
[----:B------:R-:W-:Y:S02]  /*0df0*/  IADD3 R28, P1, R43, R42, RZ ;  /* 0x0000002a2b1c7210 */ /* 0x000fe40007f3e0ff */
[----:B------:R-:W-:-:S03]  /*0e00*/  IADD3 R14, P3, R31, R42, RZ ;  /* 0x0000002a1f0e7210 */ /* 0x000fc60007f7e0ff */
[--C-:B------:R-:W-:Y:S01]  /*0e10*/  IMAD.X R29, R46, 0x1, R41.reuse, P1 ;  /* 0x000000012e1d7824 */ /* 0x100fe200008e0629 */
[----:B------:R-:W-:Y:S02]  /*0e20*/  IADD3 R26, P1, R45, R42, RZ ;  /* 0x0000002a2d1a7210 */ /* 0x000fe40007f3e0ff */
[----:B0-----:R-:W-:Y:S01]  /*0e30*/  IADD3 R12, P4, R27, R42, RZ ;  /* 0x0000002a1b0c7210 */ /* 0x001fe20007f9e0ff */
[----:B------:R-:W-:Y:S02]  /*0e40*/  IMAD.MOV.U32 R33, RZ, RZ, RZ ;  /* 0x000000ffff217224 */ /* 0x000fe400078e00ff */
[----:B------:R-:W-:Y:S01]  /*0e50*/  IMAD.X R27, R44, 0x1, R41, P1 ;  /* 0x000000012c1b7824 */ /* 0x000fe200008e0629 */
[----:B------:R-:W-:Y:S01]  /*0e60*/  CS2R R44, SRZ ;  /* 0x00000000002c7805 */ /* 0x000fe2000001ff00 */
[----:B------:R-:W-:Y:S02]  /*0e70*/  IMAD.MOV.U32 R43, RZ, RZ, RZ ;  /* 0x000000ffff2b7224 */ /* 0x000fe400078e00ff */
[----:B------:R-:W-:-:S02]  /*0e80*/  IMAD.MOV.U32 R31, RZ, RZ, RZ ;  /* 0x000000ffff1f7224 */ /* 0x000fc400078e00ff */
[--C-:B------:R-:W-:Y:S02]  /*0e90*/  IMAD.X R15, R30, 0x1, R41.reuse, P3 ;  /* 0x000000011e0f7824 */ /* 0x100fe400018e0629 */
[----:B------:R-:W-:Y:S01]  /*0ea0*/  IMAD.X R13, R32, 0x1, R41, P4 ;  /* 0x00000001200d7824 */ /* 0x000fe200020e0629 */
[----:B------:R-:W2:Y:S04]  /*0eb0*/  @!P0 LDG.E.EL R33, desc[UR10][R28.64] ;  /* 0x0000000a1c218981 */ /* 0x000ea8000c2e1900 */
[----:B------:R0:W3:Y:S04]  /*0ec0*/  @!P0 LDG.E.EL R43, desc[UR10][R26.64] ;  /* 0x0000000a1a2b8981 */ /* 0x0000e8000c2e1900 */
[----:B------:R-:W4:Y:S04]  /*0ed0*/  @!P0 LDG.E.EL R31, desc[UR10][R14.64] ;  /* 0x0000000a0e1f8981 */ /* 0x000f28000c2e1900 */
[----:B------:R-:W4:Y:S04]  /*0ee0*/  @!P0 LDG.E.EL R45, desc[UR10][R12.64] ;  /* 0x0000000a0c2d8981 */ /* 0x000f28000c2e1900 */
[----:B------:R-:W2:Y:S04]  /*0ef0*/  LDS R46, [R8] ;  /* 0x00000000082e7984 */ /* 0x000ea80000000800 */
[----:B------:R-:W2:Y:S04]  /*0f00*/  LDS R48, [R9+0x200] ;  /* 0x0002000009307984 */ /* 0x000ea80000000800 */
[----:B------:R-:W2:Y:S04]  /*0f10*/  LDS R50, [R10+0x400] ;  /* 0x000400000a327984 */ /* 0x000ea80000000800 */
[----:B------:R-:W2:Y:S01]  /*0f20*/  LDS R52, [R11+0x600] ;  /* 0x000600000b347984 */ /* 0x000ea20000000800 */
[----:B------:R-:W-:-:S04]  /*0f30*/  ISETP.NE.U32.AND P1, PT, RZ, UR4, PT ;  /* 0x00000004ff007c0c */ /* 0x000fc8000bf25070 */
[----:B------:R-:W-:Y:S01]  /*0f40*/  ISETP.NE.AND.EX P1, PT, RZ, UR5, PT, P1 ;  /* 0x00000005ff007c0c */ /* 0x000fe2000bf25310 */
[----:B-1----:R-:W-:Y:S02]  /*0f50*/  IMAD.MOV.U32 R47, RZ, RZ, RZ ;  /* 0x000000ffff2f7224 */ /* 0x002fe400078e00ff */
[----:B0-----:R-:W-:Y:S02]  /*0f60*/  IMAD.MOV.U32 R27, RZ, RZ, 0x3f800000 ;  /* 0x3f800000ff1b7424 */ /* 0x001fe400078e00ff */
[----:B------:R-:W-:Y:S02]  /*0f70*/  IMAD.MOV.U32 R26, RZ, RZ, 0x3f800000 ;  /* 0x3f800000ff1a7424 */ /* 0x000fe400078e00ff */
[----:B------:R-:W-:Y:S02]  /*0f80*/  IMAD.MOV.U32 R29, RZ, RZ, 0x3f800000 ;  /* 0x3f800000ff1d7424 */ /* 0x000fe400078e00ff */
[----:B------:R-:W-:Y:S02]  /*0f90*/  IMAD.MOV.U32 R28, RZ, RZ, 0x3f800000 ;  /* 0x3f800000ff1c7424 */ /* 0x000fe400078e00ff */
[--C-:B--2--5:R-:W-:Y:S01]  /*0fa0*/  FADD R33, R33, R2.reuse ;  /* 0x0000000221217221 */ /* 0x124fe20000000000 */
[--C-:B---3--:R-:W-:Y:S01]  /*0fb0*/  FADD R43, R43, R2.reuse ;  /* 0x000000022b2b7221 */ /* 0x108fe20000000000 */
[--C-:B----4-:R-:W-:Y:S01]  /*0fc0*/  FADD R31, R31, R2.reuse ;  /* 0x000000021f1f7221 */ /* 0x110fe20000000000 */
[----:B------:R-:W-:Y:S01]  /*0fd0*/  FADD R45, R45, R2 ;  /* 0x000000022d2d7221 */ /* 0x000fe20000000000 */
[----:B------:R-:W-:Y:S01]  /*0fe0*/  FADD R46, R46, R33 ;  /* 0x000000212e2e7221 */ /* 0x000fe20000000000 */
[----:B------:R-:W-:Y:S01]  /*0ff0*/  FADD R48, R48, R43 ;  /* 0x0000002b30307221 */ /* 0x000fe20000000000 */
[----:B------:R-:W-:Y:S01]  /*1000*/  FADD R50, R50, R31 ;  /* 0x0000001f32327221 */ /* 0x000fe20000000000 */
[----:B------:R-:W-:Y:S01]  /*1010*/  FADD R52, R52, R45 ;  /* 0x0000002d34347221 */ /* 0x000fe20000000000 */
[----:B------:R-:W-:-:S02]  /*1020*/  IMAD.MOV.U32 R43, RZ, RZ, RZ ;  /* 0x000000ffff2b7224 */ /* 0x000fc400078e00ff */
[----:B------:R-:W-:Y:S02]  /*1030*/  IMAD.MOV.U32 R45, RZ, RZ, RZ ;  /* 0x000000ffff2d7224 */ /* 0x000fe400078e00ff */
[----:B------:R-:W-:Y:S02]  /*1040*/  IMAD.MOV.U32 R33, RZ, RZ, R46 ;  /* 0x000000ffff217224 */ /* 0x000fe400078e002e */
[----:B------:R-:W-:Y:S02]  /*1050*/  IMAD.MOV.U32 R32, RZ, RZ, R48 ;  /* 0x000000ffff207224 */ /* 0x000fe400078e0030 */
[----:B------:R-:W-:Y:S02]  /*1060*/  IMAD.MOV.U32 R31, RZ, RZ, R50 ;  /* 0x000000ffff1f7224 */ /* 0x000fe400078e0032 */
[----:B------:R-:W-:Y:S01]  /*1070*/  IMAD.MOV.U32 R30, RZ, RZ, R52 ;  /* 0x000000ffff1e7224 */ /* 0x000fe200078e0034 */
[----:B------:R-:W-:Y:S06]  /*1080*/  @!P1 BRA `(.L_x_0) ;  /* 0x0000000000e09947 */ /* 0x000fec0003800000 */
[----:B------:R-:W-:Y:S01]  /*1090*/  FADD R27, R20, 1 ;  /* 0x3f800000141b7421 */ /* 0x000fe20000000000 */
[----:B------:R-:W-:Y:S01]  /*10a0*/  FADD R43, R46, -R36 ;  /* 0x800000242e2b7221 */ /* 0x000fe20000000000 */
[----:B------:R-:W-:Y:S01]  /*10b0*/  FADD R26, R21, 1 ;  /* 0x3f800000151a7421 */ /* 0x000fe20000000000 */
[----:B------:R-:W-:Y:S01]  /*10c0*/  FADD R44, R48, -R37 ;  /* 0x80000025302c7221 */ /* 0x000fe20000000000 */
[C---:B------:R-:W-:Y:S01]  /*10d0*/  FMUL R12, R27.reuse, 0.25 ;  /* 0x3e8000001b0c7820 */ /* 0x040fe20000400000 */
[----:B------:R-:W-:Y:S01]  /*10e0*/  FSETP.GEU.AND P6, PT, |R27|, 1.175494350822287508e-38, PT ;  /* 0x008000001b00780b */ /* 0x000fe20003fce200 */
[----:B------:R-:W-:Y:S01]  /*10f0*/  FMUL R14, R43, 0.25 ;  /* 0x3e8000002b0e7820 */ /* 0x000fe20000400000 */
[----:B------:R-:W-:Y:S01]  /*1100*/  FSETP.GT.AND P1, PT, |R27|, 8.50705917302346158658e+37, PT ;  /* 0x7e8000001b00780b */ /* 0x000fe20003f24200 */
[----:B------:R-:W-:Y:S01]  /*1110*/  FADD R28, R23, 1 ;  /* 0x3f800000171c7421 */ /* 0x000fe20000000000 */
[----:B------:R-:W-:Y:S01]  /*1120*/  FADD R29, R22, 1 ;  /* 0x3f800000161d7421 */ /* 0x000fe20000000000 */
[----:B------:R-:W-:Y:S01]  /*1130*/  FMUL R15, R26, 0.25 ;  /* 0x3e8000001a0f7820 */ /* 0x000fe20000400000 */
[----:B------:R-:W-:Y:S01]  /*1140*/  FSEL R12, R12, R27, P1 ;  /* 0x0000001b0c0c7208 */ /* 0x000fe20000800000 */
[----:B------:R-:W-:Y:S01]  /*1150*/  FMUL R31, R44, 0.25 ;  /* 0x3e8000002c1f7820 */ /* 0x000fe20000400000 */
[----:B------:R-:W-:Y:S01]  /*1160*/  FSEL R13, R14, R43, P1 ;  /* 0x0000002b0e0d7208 */ /* 0x000fe20000800000 */
[----:B------:R-:W-:Y:S01]  /*1170*/  FMUL R30, R29, 0.25 ;  /* 0x3e8000001d1e7820 */ /* 0x000fe20000400000 */
[----:B------:R-:W-:-:S02]  /*1180*/  FSETP.GT.AND P5, PT, |R26|, 8.50705917302346158658e+37, PT ;  /* 0x7e8000001a00780b */ /* 0x000fc40003fa4200 */
[----:B------:R-:W-:Y:S01]  /*1190*/  FSETP.GEU.AND P4, PT, |R26|, 1.175494350822287508e-38, PT ;  /* 0x008000001a00780b */ /* 0x000fe20003f8e200 */
[----:B------:R-:W-:Y:S01]  /*11a0*/  @!P6 FMUL R12, R12, 16777216 ;  /* 0x4b8000000c0ce820 */ /* 0x000fe20000400000 */
[----:B------:R-:W-:Y:S01]  /*11b0*/  @!P6 FMUL R13, R13, 16777216 ;  /* 0x4b8000000d0de820 */ /* 0x000fe20000400000 */
[C---:B------:R-:W-:Y:S02]  /*11c0*/  FSETP.GEU.AND P6, PT, |R28|.reuse, 1.175494350822287508e-38, PT ;  /* 0x008000001c00780b */ /* 0x040fe40003fce200 */
[----:B------:R0:W1:Y:S01]  /*11d0*/  MUFU.RCP R33, R12 ;  /* 0x0000000c00217308 */ /* 0x0000620000001000 */
[----:B------:R-:W-:Y:S02]  /*11e0*/  FSETP.GEU.AND P1, PT, |R29|, 1.175494350822287508e-38, PT ;  /* 0x008000001d00780b */ /* 0x000fe40003f2e200 */
[----:B------:R-:W-:Y:S01]  /*11f0*/  FSEL R14, R15, R26, P5 ;  /* 0x0000001a0f0e7208 */ /* 0x000fe20002800000 */
[----:B------:R-:W-:Y:S01]  /*1200*/  FMUL R15, R28, 0.25 ;  /* 0x3e8000001c0f7820 */ /* 0x000fe20000400000 */
[----:B------:R-:W-:-:S02]  /*1210*/  FSEL R32, R31, R44, P5 ;  /* 0x0000002c1f207208 */ /* 0x000fc40002800000 */
[----:B------:R-:W-:Y:S01]  /*1220*/  FSETP.GT.AND P5, PT, |R28|, 8.50705917302346158658e+37, PT ;  /* 0x7e8000001c00780b */ /* 0x000fe20003fa4200 */
[----:B------:R-:W-:Y:S01]  /*1230*/  @!P4 FMUL R14, R14, 16777216 ;  /* 0x4b8000000e0ec820 */ /* 0x000fe20000400000 */
[----:B------:R-:W-:Y:S01]  /*1240*/  FSETP.GT.AND P3, PT, |R29|, 8.50705917302346158658e+37, PT ;  /* 0x7e8000001d00780b */ /* 0x000fe20003f64200 */
[----:B0-----:R-:W-:Y:S01]  /*1250*/  FADD R12, R52, -R39 ;  /* 0x80000027340c7221 */ /* 0x001fe20000000000 */
[----:B------:R-:W-:Y:S01]  /*1260*/  FSEL R45, R15, R28, P5 ;  /* 0x0000001c0f2d7208 */ /* 0x000fe20002800000 */
[----:B------:R-:W-:Y:S01]  /*1270*/  @!P4 FMUL R32, R32, 16777216 ;  /* 0x4b8000002020c820 */ /* 0x000fe20000400000 */
[----:B------:R-:W-:Y:S01]  /*1280*/  FSEL R30, R30, R29, P3 ;  /* 0x0000001d1e1e7208 */ /* 0x000fe20001800000 */
[----:B------:R-:W0:Y:S01]  /*1290*/  MUFU.RCP R14, R14 ;  /* 0x0000000e000e7308 */ /* 0x000e220000001000 */
[----:B-1----:R-:W-:Y:S01]  /*12a0*/  FFMA R33, R33, R13, R36 ;  /* 0x0000000d21217223 */ /* 0x002fe20000000024 */
[----:B------:R-:W-:Y:S01]  /*12b0*/  @!P6 FMUL R45, R45, 16777216 ;  /* 0x4b8000002d2de820 */ /* 0x000fe20000400000 */
[----:B------:R-:W-:Y:S01]  /*12c0*/  FADD R13, R50, -R38 ;  /* 0x80000026320d7221 */ /* 0x000fe20000000000 */
[----:B------:R-:W-:Y:S01]  /*12d0*/  @!P1 FMUL R30, R30, 16777216 ;  /* 0x4b8000001e1e9820 */ /* 0x000fe20000400000 */
[----:B------:R-:W-:-:S02]  /*12e0*/  FMUL R47, R12, 0.25 ;  /* 0x3e8000000c2f7820 */ /* 0x000fc40000400000 */
[----:B------:R-:W-:Y:S01]  /*12f0*/  FMUL R15, R13, 0.25 ;  /* 0x3e8000000d0f7820 */ /* 0x000fe20000400000 */
[----:B------:R-:W1:Y:S02]  /*1300*/  MUFU.RCP R31, R30 ;  /* 0x0000001e001f7308 */ /* 0x000e640000001000 */
[----:B------:R-:W-:Y:S02]  /*1310*/  FSEL R47, R47, R12, P5 ;  /* 0x0000000c2f2f7208 */ /* 0x000fe40002800000 */
[----:B------:R-:W-:-:S03]  /*1320*/  FSEL R15, R15, R13, P3 ;  /* 0x0000000d0f0f7208 */ /* 0x000fc60001800000 */
[----:B------:R-:W-:Y:S01]  /*1330*/  @!P6 FMUL R47, R47, 16777216 ;  /* 0x4b8000002f2fe820 */ /* 0x000fe20000400000 */
[----:B------:R-:W2:Y:S01]  /*1340*/  MUFU.RCP R45, R45 ;  /* 0x0000002d002d7308 */ /* 0x000ea20000001000 */
[----:B------:R-:W-:Y:S01]  /*1350*/  @!P1 FMUL R15, R15, 16777216 ;  /* 0x4b8000000f0f9820 */ /* 0x000fe20000400000 */
[----:B0-----:R-:W-:Y:S01]  /*1360*/  FFMA R32, R14, R32, R37 ;  /* 0x000000200e207223 */ /* 0x001fe20000000025 */
[----:B------:R-:W-:Y:S02]  /*1370*/  FADD R14, R46, -R33 ;  /* 0x800000212e0e7221 */ /* 0x000fe40000000000 */
[----:B-1----:R-:W-:Y:S01]  /*1380*/  FFMA R31, R31, R15, R38 ;  /* 0x0000000f1f1f7223 */ /* 0x002fe20000000026 */
[----:B------:R-:W-:Y:S01]  /*1390*/  FADD R15, R48, -R32 ;  /* 0x80000020300f7221 */ /* 0x000fe20000000000 */
[----:B------:R-:W-:-:S03]  /*13a0*/  FFMA R43, R43, R14, R24 ;  /* 0x0000000e2b2b7223 */ /* 0x000fc60000000018 */
[----:B------:R-:W-:Y:S01]  /*13b0*/  FFMA R44, R44, R15, R25 ;  /* 0x0000000f2c2c7223 */ /* 0x000fe20000000019 */
[----:B--2---:R-:W-:Y:S01]  /*13c0*/  FFMA R30, R45, R47, R39 ;  /* 0x0000002f2d1e7223 */ /* 0x004fe20000000027 */
[----:B------:R-:W-:-:S03]  /*13d0*/  FADD R45, R50, -R31 ;  /* 0x8000001f322d7221 */ /* 0x000fc60000000000 */
[----:B------:R-:W-:Y:S01]  /*13e0*/  FADD R47, R52, -R30 ;  /* 0x8000001e342f7221 */ /* 0x000fe20000000000 */
[----:B------:R-:W-:-:S03]  /*13f0*/  FFMA R45, R13, R45, R34 ;  /* 0x0000002d0d2d7223 */ /* 0x000fc60000000022 */
[----:B------:R-:W-:-:S07]  /*1400*/  FFMA R47, R12, R47, R35 ;  /* 0x0000002f0c2f7223 */ /* 0x000fce0000000023 */
.L_x_0:
[----:B------:R-:W-:Y:S01]  /*1410*/  BAR.SYNC.DEFER_BLOCKING 0x0 ;  /* 0x0000000000007b1d */ /* 0x000fe20000010000 */
[----:B------:R-:W-:Y:S01]  /*1420*/  UIADD3 UR4, UP0, UR4, 0x8, URZ ;  /* 0x0000000804047890 */ /* 0x000fe2000ff1e03f */
[----:B------:R-:W-:Y:S02]  /*1430*/  IADD3 R18, P3, R18, 0x20, RZ ;  /* 0x0000002012127810 */ /* 0x000fe40007f7e0ff */
[----:B------:R-:W-:Y:S01]  /*1440*/  FSEL R36, R33, R36, !P0 ;  /* 0x0000002421247208 */ /* 0x000fe20004000000 */
[----:B------:R-:W-:Y:S01]  /*1450*/  UIADD3.X UR5, URZ, UR5, URZ, UP0, !UPT ;  /* 0x000000053f057290 */ /* 0x000fe200087fe43f */
[----:B------:R-:W-:Y:S01]  /*1460*/  FSEL R37, R32, R37, !P0 ;  /* 0x0000002520257208 */ /* 0x000fe20004000000 */
[----:B------:R-:W-:Y:S01]  /*1470*/  UISETP.GE.U32.AND UP0, UPT, UR4, 0x2000, UPT ;  /* 0x000020000400788c */ /* 0x000fe2000bf06070 */
[----:B------:R-:W-:Y:S01]  /*1480*/  FSEL R38, R31, R38, !P0 ;  /* 0x000000261f267208 */ /* 0x000fe20004000000 */
[----:B------:R-:W-:Y:S01]  /*1490*/  IMAD.X R19, RZ, RZ, R19, P3 ;  /* 0x000000ffff137224 */ /* 0x000fe200018e0613 */
[----:B------:R-:W-:Y:S01]  /*14a0*/  FSEL R39, R30, R39, !P0 ;  /* 0x000000271e277208 */ /* 0x000fe20004000000 */
[----:B------:R-:W-:Y:S01]  /*14b0*/  UISETP.GE.U32.AND.EX UP0, UPT, UR5, URZ, UPT, UP0 ;  /* 0x0000003f0500728c */ /* 0x000fe2000bf06100 */
[----:B------:R-:W-:-:S02]  /*14c0*/  FSEL R24, R43, R24, !P0 ;  /* 0x000000182b187208 */ /* 0x000fc40004000000 */
[----:B------:R-:W-:Y:S02]  /*14d0*/  FSEL R25, R44, R25, !P0 ;  /* 0x000000192c197208 */ /* 0x000fe40004000000 */
[----:B------:R-:W-:Y:S02]  /*14e0*/  FSEL R34, R45, R34, !P0 ;  /* 0x000000222d227208 */ /* 0x000fe40004000000 */
[----:B------:R-:W-:Y:S02]  /*14f0*/  PLOP3.LUT P4, PT, PT, PT, UP0, 0x80, 0x0 ;  /* 0x000000000000781c */ /* 0x000fe40003f8f008 */
[----:B------:R-:W-:Y:S02]  /*1500*/  FSEL R35, R47, R35, !P0 ;  /* 0x000000232f237208 */ /* 0x000fe40004000000 */
[----:B------:R-:W-:Y:S01]  /*1510*/  FSEL R20, R27, R20, !P0 ;  /* 0x000000141b147208 */ /* 0x000fe20004000000 */
[----:B------:R-:W-:Y:S01]  /*1520*/  STS [R7], R46 ;  /* 0x0000002e07007388 */ /* 0x000fe20000000800 */
[----:B------:R-:W-:-:S02]  /*1530*/  FSEL R21, R26, R21, !P0 ;  /* 0x000000151a157208 */ /* 0x000fc40004000000 */
[----:B------:R-:W-:Y:S01]  /*1540*/  FSEL R22, R29, R22, !P0 ;  /* 0x000000161d167208 */ /* 0x000fe20004000000 */
[----:B------:R-:W-:Y:S01]  /*1550*/  STS [R7+0x8], R48 ;  /* 0x0000083007007388 */ /* 0x000fe20000000800 */
[----:B------:R-:W-:-:S03]  /*1560*/  FSEL R23, R28, R23, !P0 ;  /* 0x000000171c177208 */ /* 0x000fc60004000000 */
[----:B------:R-:W-:Y:S04]  /*1570*/  STS [R7+0x10], R50 ;  /* 0x0000103207007388 */ /* 0x000fe80000000800 */
[----:B------:R-:W-:Y:S01]  /*1580*/  STS [R7+0x18], R52 ;  /* 0x0000183407007388 */ /* 0x000fe20000000800 */
[----:B------:R-:W-:Y:S06]  /*1590*/  BAR.SYNC.DEFER_BLOCKING 0x0 ;  /* 0x0000000000007b1d */ /* 0x000fec0000010000 */
[----:B------:R-:W0:Y:S04]  /*15a0*/  LDS.128 R12, [R3] ;  /* 0x00000000030c7984 */ /* 0x000e280000000c00 */
[----:B0-----:R0:W-:Y:S02]  /*15b0*/  @!P2 STG.E.128 desc[UR10][R16.64], R12 ;  /* 0x0000000c1000a986 */ /* 0x0011e4000c101d0a */
[----:B0-----:R-:W-:-:S05]  /*15c0*/  IADD3 R16, P1, R16, 0x20, RZ ;  /* 0x0000002010107810 */ /* 0x001fca0007f3e0ff */
[----:B------:R-:W-:Y:S01]  /*15d0*/  IMAD.X R17, RZ, RZ, R17, P1 ;  /* 0x000000ffff117224 */ /* 0x000fe200008e0611 */
[----:B------:R-:W-:Y:S07]  /*15e0*/  @!P4 BRA `(.L_x_1) ;  /* 0xffffffec00ecc947 */ /* 0x000fee000383ffff */
[----:B------:R-:W-:Y:S01]  /*15f0*/  FADD R9, R20, R21 ;  /* 0x0000001514097221 */ /* 0x000fe20000000000 */
[----:B------:R-:W-:Y:S01]  /*1600*/  FMUL R10, R21, 0.25 ;  /* 0x3e800000150a7820 */ /* 0x000fe20000400000 */
[----:B------:R-:W0:Y:S01]  /*1610*/  S2R R14, SR_TID.X ;  /* 0x00000000000e7919 */ /* 0x000e220000002100 */
[----:B------:R-:W-:Y:S01]  /*1620*/  FADD R37, -R36, R37 ;  /* 0x0000002524257221 */ /* 0x000fe20000000100 */
[C---:B------:R-:W-:Y:S01]  /*1630*/  FMUL R2, R9.reuse, 0.25 ;  /* 0x3e80000009027820 */ /* 0x040fe20000400000 */
[----:B------:R-:W-:Y:S01]  /*1640*/  BAR.SYNC.DEFER_BLOCKING 0x0 ;  /* 0x0000000000007b1d */ /* 0x000fe20000010000 */
[C---:B------:R-:W-:Y:S01]  /*1650*/  FSETP.GEU.AND P2, PT, |R9|.reuse, 1.175494350822287508e-38, PT ;  /* 0x008000000900780b */ /* 0x040fe20003f4e200 */
[----:B------:R-:W-:Y:S01]  /*1660*/  FADD R24, R24, R25 ;  /* 0x0000001918187221 */ /* 0x000fe20000000000 */
[C---:B------:R-:W-:Y:S02]  /*1670*/  FSETP.GT.AND P1, PT, |R9|.reuse, 8.50705917302346158658e+37, PT ;  /* 0x7e8000000900780b */ /* 0x040fe40003f24200 */
[----:B------:R-:W-:-:S03]  /*1680*/  FSETP.NEU.AND P3, PT, R9, RZ, PT ;  /* 0x000000ff0900720b */ /* 0x000fc60003f6d000 */
[----:B------:R-:W1:Y:S01]  /*1690*/  S2UR UR4, SR_CgaCtaId ;  /* 0x00000000000479c3 */ /* 0x000e620000008800 */
[----:B------:R-:W-:Y:S01]  /*16a0*/  FSEL R8, R2, R9, P1 ;  /* 0x0000000902087208 */ /* 0x000fe20000800000 */
[----:B------:R-:W-:Y:S01]  /*16b0*/  FADD R2, R22, R9 ;  /* 0x0000000916027221 */ /* 0x000fe20000000000 */
[----:B------:R-:W-:Y:S01]  /*16c0*/  FSEL R21, R10, R21, P1 ;  /* 0x000000150a157208 */ /* 0x000fe20000800000 */
[----:B------:R-:W-:Y:S01]  /*16d0*/  UMOV UR5, 0x400 ;  /* 0x0000040000057882 */ /* 0x000fe20000000000 */
[----:B------:R-:W-:Y:S01]  /*16e0*/  ISETP.EQ.AND P0, PT, R4, RZ, !P0 ;  /* 0x000000ff0400720c */ /* 0x000fe20004702270 */
[C---:B------:R-:W-:Y:S01]  /*16f0*/  FMUL R11, R2.reuse, 0.25 ;  /* 0x3e800000020b7820 */ /* 0x040fe20000400000 */
[----:B------:R-:W-:Y:S01]  /*1700*/  FSETP.GEU.AND P4, PT, |R2|, 1.175494350822287508e-38, PT ;  /* 0x008000000200780b */ /* 0x000fe20003f8e200 */
[----:B------:R-:W-:Y:S01]  /*1710*/  @!P2 FMUL R8, R8, 16777216 ;  /* 0x4b8000000808a820 */ /* 0x000fe20000400000 */
[----:B------:R-:W-:Y:S01]  /*1720*/  FSETP.GT.AND P1, PT, |R2|, 8.50705917302346158658e+37, PT ;  /* 0x7e8000000200780b */ /* 0x000fe20003f24200 */
[----:B------:R-:W-:Y:S01]  /*1730*/  FADD R3, R23, R2 ;  /* 0x0000000217037221 */ /* 0x000fe20000000000 */
[----:B------:R-:W-:-:S02]  /*1740*/  @!P2 FMUL R21, R21, 16777216 ;  /* 0x4b8000001515a820 */ /* 0x000fc40000400000 */
[----:B------:R-:W-:Y:S01]  /*1750*/  FSEL R10, R11, R2, P1 ;  /* 0x000000020b0a7208 */ /* 0x000fe20000800000 */
[----:B------:R-:W2:Y:S01]  /*1760*/  MUFU.RCP R8, R8 ;  /* 0x0000000800087308 */ /* 0x000ea20000001000 */
[C---:B------:R-:W-:Y:S01]  /*1770*/  FSETP.GEU.AND P5, PT, |R3|.reuse, 1.175494350822287508e-38, PT ;  /* 0x008000000300780b */ /* 0x040fe20003fae200 */
[----:B------:R-:W-:Y:S01]  /*1780*/  FMUL R11, R22, 0.25 ;  /* 0x3e800000160b7820 */ /* 0x000fe20000400000 */
[----:B------:R-:W-:-:S03]  /*1790*/  FSETP.GT.AND P2, PT, |R3|, 8.50705917302346158658e+37, PT ;  /* 0x7e8000000300780b */ /* 0x000fc60003f44200 */
[----:B------:R-:W-:Y:S01]  /*17a0*/  @!P4 FMUL R10, R10, 16777216 ;  /* 0x4b8000000a0ac820 */ /* 0x000fe20000400000 */
[----:B------:R-:W-:Y:S01]  /*17b0*/  FSEL R13, R11, R22, P1 ;  /* 0x000000160b0d7208 */ /* 0x000fe20000800000 */
[----:B------:R-:W-:Y:S01]  /*17c0*/  FMUL R11, R37, R37 ;  /* 0x00000025250b7220 */ /* 0x000fe20000400000 */
[----:B------:R-:W-:Y:S01]  /*17d0*/  FSETP.NEU.AND P1, PT, R2, RZ, PT ;  /* 0x000000ff0200720b */ /* 0x000fe20003f2d000 */
[----:B-1----:R-:W-:Y:S02]  /*17e0*/  UPRMT UR4, UR4, 0x654, UR5 ;  /* 0x0000065404047896 */ /* 0x002fe40008000005 */
[----:B------:R-:W1:Y:S01]  /*17f0*/  MUFU.RCP R10, R10 ;  /* 0x0000000a000a7308 */ /* 0x000e620000001000 */
[----:B------:R-:W-:Y:S01]  /*1800*/  @!P4 FMUL R13, R13, 16777216 ;  /* 0x4b8000000d0dc820 */ /* 0x000fe20000400000 */
[----:B------:R-:W-:Y:S01]  /*1810*/  FMUL R11, R20, R11 ;  /* 0x0000000b140b7220 */ /* 0x000fe20000400000 */
[----:B--2---:R-:W-:Y:S01]  /*1820*/  FMUL R21, R8, R21 ;  /* 0x0000001508157220 */ /* 0x004fe20000400000 */
[----:B------:R-:W-:-:S04]  /*1830*/  FMUL R8, R3, 0.25 ;  /* 0x3e80000003087820 */ /* 0x000fc80000400000 */
[----:B------:R-:W-:Y:S02]  /*1840*/  FSEL R21, R21, RZ, P3 ;  /* 0x000000ff15157208 */ /* 0x000fe40001800000 */
[----:B------:R-:W-:Y:S01]  /*1850*/  FSEL R12, R8, R3, P2 ;  /* 0x00000003080c7208 */ /* 0x000fe20001000000 */
[----:B------:R-:W-:Y:S02]  /*1860*/  FMUL R8, R23, 0.25 ;  /* 0x3e80000017087820 */ /* 0x000fe40000400000 */
[----:B------:R-:W-:Y:S01]  /*1870*/  FFMA R37, R37, R21, R36 ;  /* 0x0000001525257223 */ /* 0x000fe20000000024 */
[----:B------:R-:W-:Y:S01]  /*1880*/  FFMA R11, R21, R11, R24 ;  /* 0x0000000b150b7223 */ /* 0x000fe20000000018 */
[----:B------:R-:W-:Y:S01]  /*1890*/  @!P5 FMUL R12, R12, 16777216 ;  /* 0x4b8000000c0cd820 */ /* 0x000fe20000400000 */
[----:B-1----:R-:W-:Y:S01]  /*18a0*/  FMUL R10, R10, R13 ;  /* 0x0000000d0a0a7220 */ /* 0x002fe20000400000 */
[----:B------:R-:W-:Y:S01]  /*18b0*/  FADD R38, R38, -R37 ;  /* 0x8000002526267221 */ /* 0x000fe20000000000 */
[----:B------:R-:W-:Y:S01]  /*18c0*/  FSEL R23, R8, R23, P2 ;  /* 0x0000001708177208 */ /* 0x000fe20001000000 */
[----:B------:R-:W-:Y:S01]  /*18d0*/  FADD R11, R34, R11 ;  /* 0x0000000b220b7221 */ /* 0x000fe20000000000 */
[----:B0-----:R-:W-:Y:S01]  /*18e0*/  ISETP.GE.AND P2, PT, R14, 0x80, PT ;  /* 0x000000800e00780c */ /* 0x001fe20003f46270 */
[----:B------:R-:W0:Y:S01]  /*18f0*/  MUFU.RCP R12, R12 ;  /* 0x0000000c000c7308 */ /* 0x000e220000001000 */
[----:B------:R-:W-:Y:S01]  /*1900*/  FSEL R10, R10, RZ, P1 ;  /* 0x000000ff0a0a7208 */ /* 0x000fe20000800000 */
[----:B------:R-:W-:Y:S01]  /*1910*/  FMUL R8, R38, R38 ;  /* 0x0000002626087220 */ /* 0x000fe20000400000 */
[----:B------:R-:W-:Y:S01]  /*1920*/  @!P5 FMUL R23, R23, 16777216 ;  /* 0x4b8000001717d820 */ /* 0x000fe20000400000 */
[----:B------:R-:W-:-:S02]  /*1930*/  FSETP.NEU.AND P1, PT, R3, RZ, PT ;  /* 0x000000ff0300720b */ /* 0x000fc40003f2d000 */
[----:B------:R-:W-:Y:S01]  /*1940*/  FFMA R38, R38, R10, R37 ;  /* 0x0000000a26267223 */ /* 0x000fe20000000025 */
[----:B------:R-:W-:-:S03]  /*1950*/  FMUL R8, R9, R8 ;  /* 0x0000000809087220 */ /* 0x000fc60000400000 */
[----:B------:R-:W-:Y:S01]  /*1960*/  FADD R39, R39, -R38 ;  /* 0x8000002627277221 */ /* 0x000fe20000000000 */
[----:B------:R-:W-:Y:S01]  /*1970*/  FFMA R8, R10, R8, R11 ;  /* 0x000000080a087223 */ /* 0x000fe2000000000b */
[----:B------:R-:W-:Y:S01]  /*1980*/  LOP3.LUT R11, R14, 0x3f, RZ, 0xc0, !PT ;  /* 0x0000003f0e0b7812 */ /* 0x000fe200078ec0ff */
[----:B------:R-:W-:Y:S02]  /*1990*/  IMAD.SHL.U32 R10, R4, 0x4, RZ ;  /* 0x00000004040a7824 */ /* 0x000fe400078e00ff */
[----:B------:R-:W-:Y:S01]  /*19a0*/  FMUL R9, R39, R39 ;  /* 0x0000002727097220 */ /* 0x000fe20000400000 */
[----:B0-----:R-:W-:Y:S01]  /*19b0*/  FMUL R12, R12, R23 ;  /* 0x000000170c0c7220 */ /* 0x001fe20000400000 */
[----:B------:R-:W-:Y:S01]  /*19c0*/  FADD R35, R35, R8 ;  /* 0x0000000823237221 */ /* 0x000fe20000000000 */
[----:B------:R-:W-:Y:S02]  /*19d0*/  IMAD.SHL.U32 R11, R11, 0x8, RZ ;  /* 0x000000080b0b7824 */ /* 0x000fe400078e00ff */
[----:B------:R-:W-:Y:S01]  /*19e0*/  FMUL R9, R2, R9 ;  /* 0x0000000902097220 */ /* 0x000fe20000400000 */
[----:B------:R-:W-:-:S02]  /*19f0*/  LEA R8, R14, UR4, 0x2 ;  /* 0x000000040e087c11 */ /* 0x000fc4000f8e10ff */
[----:B------:R-:W-:Y:S02]  /*1a00*/  FSEL R12, R12, RZ, P1 ;  /* 0x000000ff0c0c7208 */ /* 0x000fe40000800000 */
[----:B------:R-:W-:-:S03]  /*1a10*/  LOP3.LUT R10, R11, R10, RZ, 0xfc, !PT ;  /* 0x0000000a0b0a7212 */ /* 0x000fc600078efcff */
[----:B------:R-:W-:Y:S01]  /*1a20*/  FFMA R38, R39, R12, R38 ;  /* 0x0000000c27267223 */ /* 0x000fe20000000026 */
[----:B------:R-:W-:Y:S01]  /*1a30*/  FFMA R9, R12, R9, R35 ;  /* 0x000000090c097223 */ /* 0x000fe20000000023 */
[----:B------:R-:W-:Y:S04]  /*1a40*/  STS [R10+UR4+0x400], R3 ;  /* 0x000400030a007988 */ /* 0x000fe80008000804 */
[----:B------:R-:W-:Y:S04]  /*1a50*/  STS [R10+UR4], R38 ;  /* 0x000000260a007988 */ /* 0x000fe80008000804 */
[----:B------:R0:W-:Y:S01]  /*1a60*/  STS [R10+UR4+0x200], R9 ;  /* 0x000200090a007988 */ /* 0x0001e20008000804 */
[----:B------:R-:W-:Y:S01]  /*1a70*/  BAR.SYNC.DEFER_BLOCKING 0x0 ;  /* 0x0000000000007b1d */ /* 0x000fe20000010000 */
[----:B0-----:R-:W-:-:S05]  /*1a80*/  LOP3.LUT R10, R14, 0x1, RZ, 0xc0, !PT ;  /* 0x000000010e0a7812 */ /* 0x001fca00078ec0ff */
[----:B------:R-:W0:Y:S04]  /*1a90*/  @!P2 LDS R7, [R8+0x400] ;  /* 0x000400000807a984 */ /* 0x000e280000000800 */
[----:B------:R-:W1:Y:S04]  /*1aa0*/  @!P2 LDS R6, [R8] ;  /* 0x000000000806a984 */ /* 0x000e680000000800 */
[----:B------:R-:W-:Y:S04]  /*1ab0*/  @!P2 LDS R5, [R8+0x200] ;  /* 0x000200000805a984 */ /* 0x000fe80000000800 */
[----:B0-----:R-:W0:Y:S04]  /*1ac0*/  SHFL.BFLY PT, R12, R7, 0x1, 0x1f ;  /* 0x0c201f00070c7f89 */ /* 0x001e2800000e0000 */
[----:B-1----:R-:W1:Y:S01]  /*1ad0*/  SHFL.BFLY PT, R3, R6, 0x1, 0x1f ;  /* 0x0c201f0006037f89 */ /* 0x002e6200000e0000 */
[----:B0-----:R-:W-:-:S04]  /*1ae0*/  FADD R13, R7, R12 ;  /* 0x0000000c070d7221 */ /* 0x001fc80000000000 */
[C---:B------:R-:W-:Y:S01]  /*1af0*/  FMUL R2, R13.reuse, 0.25 ;  /* 0x3e8000000d027820 */ /* 0x040fe20000400000 */
[C---:B------:R-:W-:Y:S01]  /*1b00*/  FSETP.GEU.AND P2, PT, |R13|.reuse, 1.175494350822287508e-38, PT ;  /* 0x008000000d00780b */ /* 0x040fe20003f4e200 */
[----:B-1----:R-:W-:Y:S01]  /*1b10*/  FADD R3, -R6, R3 ;  /* 0x0000000306037221 */ /* 0x002fe20000000100 */
[----:B------:R-:W-:-:S04]  /*1b20*/  FSETP.GT.AND P1, PT, |R13|, 8.50705917302346158658e+37, PT ;  /* 0x7e8000000d00780b */ /* 0x000fc80003f24200 */
[----:B------:R-:W-:Y:S02]  /*1b30*/  FSEL R9, R2, R13, P1 ;  /* 0x0000000d02097208 */ /* 0x000fe40000800000 */
[----:B------:R-:W0:Y:S05]  /*1b40*/  SHFL.BFLY PT, R2, R5, 0x1, 0x1f ;  /* 0x0c201f0005027f89 */ /* 0x000e2a00000e0000 */
[----:B------:R-:W-:Y:S02]  /*1b50*/  @!P2 FMUL R9, R9, 16777216 ;  /* 0x4b8000000909a820 */ /* 0x000fe40000400000 */
[----:B------:R-:W-:Y:S01]  /*1b60*/  @P1 FMUL R12, R12, 0.25 ;  /* 0x3e8000000c0c1820 */ /* 0x000fe20000400000 */
[----:B------:R-:W-:Y:S01]  /*1b70*/  ISETP.NE.AND P1, PT, R10, RZ, PT ;  /* 0x000000ff0a00720c */ /* 0x000fe20003f25270 */
[----:B------:R-:W-:-:S02]  /*1b80*/  FMUL R10, R3, R3 ;  /* 0x00000003030a7220 */ /* 0x000fc40000400000 */
[----:B------:R-:W1:Y:S01]  /*1b90*/  MUFU.RCP R9, R9 ;  /* 0x0000000900097308 */ /* 0x000e620000001000 */
[----:B------:R-:W-:Y:S01]  /*1ba0*/  @!P2 FMUL R12, R12, 16777216 ;  /* 0x4b8000000c0ca820 */ /* 0x000fe20000400000 */
[----:B------:R-:W-:Y:S01]  /*1bb0*/  FSETP.NEU.AND P2, PT, R13, RZ, PT ;  /* 0x000000ff0d00720b */ /* 0x000fe20003f4d000 */
[----:B------:R-:W-:Y:S01]  /*1bc0*/  FMUL R10, R7, R10 ;  /* 0x0000000a070a7220 */ /* 0x000fe20000400000 */
[----:B------:R-:W-:Y:S01]  /*1bd0*/  ISETP.LT.AND P1, PT, R14, 0x80, !P1 ;  /* 0x000000800e00780c */ /* 0x000fe20004f21270 */
[----:B0-----:R-:W-:Y:S01]  /*1be0*/  FADD R5, R5, R2 ;  /* 0x0000000205057221 */ /* 0x001fe20000000000 */
[----:B-1----:R-:W-:-:S11]  /*1bf0*/  FMUL R12, R9, R12 ;  /* 0x0000000c090c7220 */ /* 0x002fd60000400000 */
[----:B------:R-:W-:Y:S01]  /*1c00*/  @P1 STS [R8+0x400], R13 ;  /* 0x0004000d08001388 */ /* 0x000fe20000000800 */
[----:B------:R-:W-:-:S05]  /*1c10*/  FSEL R12, R12, RZ, P2 ;  /* 0x000000ff0c0c7208 */ /* 0x000fca0001000000 */
[----:B------:R-:W-:Y:S01]  /*1c20*/  FFMA R9, R3, R12, R6 ;  /* 0x0000000c03097223 */ /* 0x000fe20000000006 */
[----:B------:R-:W-:Y:S01]  /*1c30*/  FFMA R15, R12, R10, R5 ;  /* 0x0000000a0c0f7223 */ /* 0x000fe20000000005 */
[----:B------:R-:W0:Y:S03]  /*1c40*/  LDC.64 R2, c[0x0][0x238] ;  /* 0x00008e00ff027b82 */ /* 0x000e260000000a00 */
[----:B------:R-:W-:Y:S04]  /*1c50*/  @P1 STS [R8], R9 ;  /* 0x0000000908001388 */ /* 0x000fe80000000800 */
[----:B------:R-:W-:Y:S01]  /*1c60*/  @P1 STS [R8+0x200], R15 ;  /* 0x0002000f08001388 */ /* 0x000fe20000000800 */
[----:B------:R-:W1:Y:S08]  /*1c70*/  LDC.64 R6, c[0x0][0x240] ;  /* 0x00009000ff067b82 */ /* 0x000e700000000a00 */
[----:B------:R-:W-:Y:S01]  /*1c80*/  BAR.SYNC.DEFER_BLOCKING 0x0 ;  /* 0x0000000000007b1d */ /* 0x000fe20000010000 */
[----:B0-----:R-:W-:-:S04]  /*1c90*/  IMAD.WIDE R2, R0, 0x4, R2 ;  /* 0x0000000400027825 */ /* 0x001fc800078e0202 */
[----:B-1----:R-:W-:Y:S01]  /*1ca0*/  IMAD.WIDE R4, R0, 0x4, R6 ;  /* 0x0000000400047825 */ /* 0x002fe200078e0206 */
[----:B------:R-:W0:Y:S04]  /*1cb0*/  LDS R17, [R11+UR4] ;  /* 0x000000040b117984 */ /* 0x000e280008000800 */
[----:B------:R-:W1:Y:S04]  /*1cc0*/  LDS R19, [R11+UR4+0x200] ;  /* 0x000200040b137984 */ /* 0x000e680008000800 */
[----:B0-----:R0:W-:Y:S04]  /*1cd0*/  @P0 STG.E desc[UR10][R2.64], R17 ;  /* 0x0000001102000986 */ /* 0x0011e8000c10190a */
[----:B-1----:R0:W-:Y:S01]  /*1ce0*/  @P0 STG.E desc[UR10][R4.64], R19 ;  /* 0x0000001304000986 */ /* 0x0021e2000c10190a */
[----:B------:R-:W-:Y:S05]  /*1cf0*/  @!P0 EXIT ;  /* 0x000000000000894d */ /* 0x000fea0003800000 */
[----:B------:R-:W1:Y:S01]  /*1d00*/  LDS R11, [R11+UR4+0x400] ;  /* 0x000400040b0b7984 */ /* 0x000e620008000800 */
[----:B0-----:R-:W0:Y:S02]  /*1d10*/  LDC.64 R2, c[0x0][0x248] ;  /* 0x00009200ff027b82 */ /* 0x001e240000000a00 */
[----:B0-----:R-:W-:-:S05]  /*1d20*/  IMAD.WIDE R2, R0, 0x4, R2 ;  /* 0x0000000400027825 */ /* 0x001fca00078e0202 */
[----:B-1----:R-:W-:Y:S01]  /*1d30*/  STG.E desc[UR10][R2.64], R11 ;  /* 0x0000000b02007986 */ /* 0x002fe2000c10190a */
[----:B------:R-:W-:Y:S05]  /*1d40*/  EXIT ;  /* 0x000000000000794d */ /* 0x000fea0003800000 */
.L_x_2:
[----:B------:R-:W-:-:S00]  /*1d50*/  BRA `(.L_x_2) ;  /* 0xfffffffc00fc7947 */ /* 0x000fc0000383ffff */
[----:B------:R-:W-:-:S00]  /*1d60*/  NOP ;  /* 0x0000000000007918 */ /* 0x000fc00000000000 */
        /* <DEDUP_REMOVED lines=9> */
.L_x_3:


//--------------------- .nv.shared.triton_red_fused__unsafe_index_add_convolution_native_group_norm_32 --------------------------
	.section	.nv.shared.triton_red_fused__unsafe_index_add_convolution_native_group_norm_32,"aw",@nobits
	.sectionflags	@""
	.align	16
	.zero		1024


//--------------------- .nv.constant0.triton_red_fused__unsafe_index_add_convolution_native_group_norm_32 --------------------------
	.section	.nv.constant0.triton_red_fused__unsafe_index_add_convolution_native_group_norm_32,"a",@progbits
	.sectionflags	@""
	.align	4
.nv.constant0.triton_red_fused__unsafe_index_add_convolution_native_group_norm_32:
	.zero		600
